//
// Generated by NVIDIA NVVM Compiler
//
// Compiler Build ID: CL-36424714
// Cuda compilation tools, release 13.0, V13.0.88
// Based on NVVM 20.0.0
//

.version 9.0
.target sm_100
.address_size 64

	// .globl	zeros_kernel_float
.global .align 4 .b8 precalc_xorwow_matrix[102400];
.global .align 4 .b8 precalc_xorwow_offset_matrix[102400];
.global .align 4 .b8 mrg32k3aM1[2304];
.global .align 4 .b8 mrg32k3aM2[2304];
.global .align 4 .b8 mrg32k3aM1SubSeq[2016];
.global .align 4 .b8 mrg32k3aM2SubSeq[2016];
.global .align 4 .b8 mrg32k3aM1Seq[2304];
.global .align 4 .b8 mrg32k3aM2Seq[2304];
.const .align 8 .b8 __cr_lgamma_table[72];

.visible .entry zeros_kernel_float(
	.param .u64 .ptr .align 1 zeros_kernel_float_param_0,
	.param .u64 zeros_kernel_float_param_1
)
{
	.reg .pred 	%p<2>;
	.reg .b32 	%r<6>;
	.reg .b64 	%rd<7>;

	ld.param.u64 	%rd2, [zeros_kernel_float_param_0];
	ld.param.u64 	%rd3, [zeros_kernel_float_param_1];
	mov.u32 	%r1, %ctaid.x;
	mov.u32 	%r2, %ntid.x;
	mov.u32 	%r3, %tid.x;
	mad.lo.s32 	%r4, %r1, %r2, %r3;
	cvt.u64.u32 	%rd1, %r4;
	setp.le.u64 	%p1, %rd3, %rd1;
	@%p1 bra 	$L__BB0_2;
	cvta.to.global.u64 	%rd4, %rd2;
	shl.b64 	%rd5, %rd1, 2;
	add.s64 	%rd6, %rd4, %rd5;
	mov.b32 	%r5, 0;
	st.global.u32 	[%rd6], %r5;
$L__BB0_2:
	ret;

}
	// .globl	zeros_kernel_int
.visible .entry zeros_kernel_int(
	.param .u64 .ptr .align 1 zeros_kernel_int_param_0,
	.param .u64 zeros_kernel_int_param_1
)
{
	.reg .pred 	%p<2>;
	.reg .b32 	%r<6>;
	.reg .b64 	%rd<7>;

	ld.param.u64 	%rd2, [zeros_kernel_int_param_0];
	ld.param.u64 	%rd3, [zeros_kernel_int_param_1];
	mov.u32 	%r1, %ctaid.x;
	mov.u32 	%r2, %ntid.x;
	mov.u32 	%r3, %tid.x;
	mad.lo.s32 	%r4, %r1, %r2, %r3;
	cvt.u64.u32 	%rd1, %r4;
	setp.le.u64 	%p1, %rd3, %rd1;
	@%p1 bra 	$L__BB1_2;
	cvta.to.global.u64 	%rd4, %rd2;
	shl.b64 	%rd5, %rd1, 2;
	add.s64 	%rd6, %rd4, %rd5;
	mov.b32 	%r5, 0;
	st.global.u32 	[%rd6], %r5;
$L__BB1_2:
	ret;

}
	// .globl	ones_kernel_float
.visible .entry ones_kernel_float(
	.param .u64 .ptr .align 1 ones_kernel_float_param_0,
	.param .u64 ones_kernel_float_param_1
)
{
	.reg .pred 	%p<2>;
	.reg .b32 	%r<6>;
	.reg .b64 	%rd<7>;

	ld.param.u64 	%rd2, [ones_kernel_float_param_0];
	ld.param.u64 	%rd3, [ones_kernel_float_param_1];
	mov.u32 	%r1, %ctaid.x;
	mov.u32 	%r2, %ntid.x;
	mov.u32 	%r3, %tid.x;
	mad.lo.s32 	%r4, %r1, %r2, %r3;
	cvt.u64.u32 	%rd1, %r4;
	setp.le.u64 	%p1, %rd3, %rd1;
	@%p1 bra 	$L__BB2_2;
	cvta.to.global.u64 	%rd4, %rd2;
	shl.b64 	%rd5, %rd1, 2;
	add.s64 	%rd6, %rd4, %rd5;
	mov.b32 	%r5, 1065353216;
	st.global.u32 	[%rd6], %r5;
$L__BB2_2:
	ret;

}
	// .globl	ones_kernel_int
.visible .entry ones_kernel_int(
	.param .u64 .ptr .align 1 ones_kernel_int_param_0,
	.param .u64 ones_kernel_int_param_1
)
{
	.reg .pred 	%p<2>;
	.reg .b32 	%r<6>;
	.reg .b64 	%rd<7>;

	ld.param.u64 	%rd2, [ones_kernel_int_param_0];
	ld.param.u64 	%rd3, [ones_kernel_int_param_1];
	mov.u32 	%r1, %ctaid.x;
	mov.u32 	%r2, %ntid.x;
	mov.u32 	%r3, %tid.x;
	mad.lo.s32 	%r4, %r1, %r2, %r3;
	cvt.u64.u32 	%rd1, %r4;
	setp.le.u64 	%p1, %rd3, %rd1;
	@%p1 bra 	$L__BB3_2;
	cvta.to.global.u64 	%rd4, %rd2;
	shl.b64 	%rd5, %rd1, 2;
	add.s64 	%rd6, %rd4, %rd5;
	mov.b32 	%r5, 1;
	st.global.u32 	[%rd6], %r5;
$L__BB3_2:
	ret;

}
	// .globl	randn_kernel_float
.visible .entry randn_kernel_float(
	.param .u64 .ptr .align 1 randn_kernel_float_param_0,
	.param .u64 randn_kernel_float_param_1,
	.param .u64 randn_kernel_float_param_2
)
{
	.local .align 8 .b8 	__local_depot4[48];
	.reg .b64 	%SP;
	.reg .b64 	%SPL;
	.reg .pred 	%p<67>;
	.reg .b32 	%r<1218>;
	.reg .b32 	%f<30>;
	.reg .b64 	%rd<29>;

	mov.u64 	%SPL, __local_depot4;
	ld.param.u64 	%rd10, [randn_kernel_float_param_0];
	ld.param.u64 	%rd12, [randn_kernel_float_param_1];
	ld.param.u64 	%rd11, [randn_kernel_float_param_2];
	mov.u32 	%r544, %ctaid.x;
	mov.u32 	%r545, %ntid.x;
	mov.u32 	%r546, %tid.x;
	mad.lo.s32 	%r547, %r544, %r545, %r546;
	cvt.u64.u32 	%rd1, %r547;
	setp.le.u64 	%p1, %rd12, %rd1;
	@%p1 bra 	$L__BB4_117;
	cvt.u32.u64 	%r548, %rd1;
	add.u64 	%rd2, %SPL, 0;
	cvt.u32.u64 	%r549, %rd11;
	xor.b32  	%r550, %r549, -1429050551;
	mul.lo.s32 	%r551, %r550, 1099087573;
	{ .reg .b32 tmp; mov.b64 {tmp, %r552}, %rd11; }
	xor.b32  	%r553, %r552, -136515619;
	mul.lo.s32 	%r554, %r553, -1703105765;
	add.s32 	%r555, %r551, %r554;
	add.s32 	%r1, %r555, 6615241;
	add.s32 	%r952, %r551, 123456789;
	st.local.v2.u32 	[%rd2], {%r1, %r952};
	xor.b32  	%r951, %r551, 362436069;
	add.s32 	%r556, %r554, 521288629;
	st.local.v2.u32 	[%rd2+8], {%r951, %r556};
	xor.b32  	%r557, %r554, 88675123;
	add.s32 	%r948, %r551, 5783321;
	st.local.v2.u32 	[%rd2+16], {%r557, %r948};
	setp.eq.s32 	%p2, %r548, 0;
	@%p2 bra 	$L__BB4_116;
	mov.b32 	%r935, 0;
	mov.u64 	%rd28, %rd1;
$L__BB4_3:
	mov.u64 	%rd3, %rd28;
	and.b64  	%rd4, %rd3, 3;
	setp.eq.s64 	%p3, %rd4, 0;
	@%p3 bra 	$L__BB4_115;
	mul.wide.u32 	%rd14, %r935, 3200;
	mov.u64 	%rd15, precalc_xorwow_matrix;
	add.s64 	%rd5, %rd15, %rd14;
	mov.b32 	%r948, 0;
	mov.u32 	%r949, %r948;
	mov.u32 	%r950, %r948;
	mov.u32 	%r951, %r948;
	mov.u32 	%r952, %r948;
	mov.u32 	%r941, %r948;
$L__BB4_5:
	mul.wide.u32 	%rd16, %r941, 4;
	add.s64 	%rd17, %rd2, %rd16;
	ld.local.u32 	%r15, [%rd17+4];
	shl.b32 	%r16, %r941, 5;
	mov.b32 	%r947, 0;
$L__BB4_6:
	.pragma "nounroll";
	shr.u32 	%r561, %r15, %r947;
	and.b32  	%r562, %r561, 1;
	setp.eq.b32 	%p4, %r562, 1;
	not.pred 	%p5, %p4;
	add.s32 	%r563, %r16, %r947;
	mul.lo.s32 	%r564, %r563, 5;
	mul.wide.u32 	%rd18, %r564, 4;
	add.s64 	%rd6, %rd5, %rd18;
	@%p5 bra 	$L__BB4_8;
	ld.global.u32 	%r565, [%rd6];
	xor.b32  	%r952, %r952, %r565;
	ld.global.u32 	%r566, [%rd6+4];
	xor.b32  	%r951, %r951, %r566;
	ld.global.u32 	%r567, [%rd6+8];
	xor.b32  	%r950, %r950, %r567;
	ld.global.u32 	%r568, [%rd6+12];
	xor.b32  	%r949, %r949, %r568;
	ld.global.u32 	%r569, [%rd6+16];
	xor.b32  	%r948, %r948, %r569;
$L__BB4_8:
	and.b32  	%r571, %r561, 2;
	setp.eq.s32 	%p6, %r571, 0;
	@%p6 bra 	$L__BB4_10;
	ld.global.u32 	%r572, [%rd6+20];
	xor.b32  	%r952, %r952, %r572;
	ld.global.u32 	%r573, [%rd6+24];
	xor.b32  	%r951, %r951, %r573;
	ld.global.u32 	%r574, [%rd6+28];
	xor.b32  	%r950, %r950, %r574;
	ld.global.u32 	%r575, [%rd6+32];
	xor.b32  	%r949, %r949, %r575;
	ld.global.u32 	%r576, [%rd6+36];
	xor.b32  	%r948, %r948, %r576;
$L__BB4_10:
	and.b32  	%r578, %r561, 4;
	setp.eq.s32 	%p7, %r578, 0;
	@%p7 bra 	$L__BB4_12;
	ld.global.u32 	%r579, [%rd6+40];
	xor.b32  	%r952, %r952, %r579;
	ld.global.u32 	%r580, [%rd6+44];
	xor.b32  	%r951, %r951, %r580;
	ld.global.u32 	%r581, [%rd6+48];
	xor.b32  	%r950, %r950, %r581;
	ld.global.u32 	%r582, [%rd6+52];
	xor.b32  	%r949, %r949, %r582;
	ld.global.u32 	%r583, [%rd6+56];
	xor.b32  	%r948, %r948, %r583;
$L__BB4_12:
	and.b32  	%r585, %r561, 8;
	setp.eq.s32 	%p8, %r585, 0;
	@%p8 bra 	$L__BB4_14;
	ld.global.u32 	%r586, [%rd6+60];
	xor.b32  	%r952, %r952, %r586;
	ld.global.u32 	%r587, [%rd6+64];
	xor.b32  	%r951, %r951, %r587;
	ld.global.u32 	%r588, [%rd6+68];
	xor.b32  	%r950, %r950, %r588;
	ld.global.u32 	%r589, [%rd6+72];
	xor.b32  	%r949, %r949, %r589;
	ld.global.u32 	%r590, [%rd6+76];
	xor.b32  	%r948, %r948, %r590;
$L__BB4_14:
	and.b32  	%r592, %r561, 16;
	setp.eq.s32 	%p9, %r592, 0;
	@%p9 bra 	$L__BB4_16;
	ld.global.u32 	%r593, [%rd6+80];
	xor.b32  	%r952, %r952, %r593;
	ld.global.u32 	%r594, [%rd6+84];
	xor.b32  	%r951, %r951, %r594;
	ld.global.u32 	%r595, [%rd6+88];
	xor.b32  	%r950, %r950, %r595;
	ld.global.u32 	%r596, [%rd6+92];
	xor.b32  	%r949, %r949, %r596;
	ld.global.u32 	%r597, [%rd6+96];
	xor.b32  	%r948, %r948, %r597;
$L__BB4_16:
	and.b32  	%r599, %r561, 32;
	setp.eq.s32 	%p10, %r599, 0;
	@%p10 bra 	$L__BB4_18;
	ld.global.u32 	%r600, [%rd6+100];
	xor.b32  	%r952, %r952, %r600;
	ld.global.u32 	%r601, [%rd6+104];
	xor.b32  	%r951, %r951, %r601;
	ld.global.u32 	%r602, [%rd6+108];
	xor.b32  	%r950, %r950, %r602;
	ld.global.u32 	%r603, [%rd6+112];
	xor.b32  	%r949, %r949, %r603;
	ld.global.u32 	%r604, [%rd6+116];
	xor.b32  	%r948, %r948, %r604;
$L__BB4_18:
	and.b32  	%r606, %r561, 64;
	setp.eq.s32 	%p11, %r606, 0;
	@%p11 bra 	$L__BB4_20;
	ld.global.u32 	%r607, [%rd6+120];
	xor.b32  	%r952, %r952, %r607;
	ld.global.u32 	%r608, [%rd6+124];
	xor.b32  	%r951, %r951, %r608;
	ld.global.u32 	%r609, [%rd6+128];
	xor.b32  	%r950, %r950, %r609;
	ld.global.u32 	%r610, [%rd6+132];
	xor.b32  	%r949, %r949, %r610;
	ld.global.u32 	%r611, [%rd6+136];
	xor.b32  	%r948, %r948, %r611;
$L__BB4_20:
	and.b32  	%r613, %r561, 128;
	setp.eq.s32 	%p12, %r613, 0;
	@%p12 bra 	$L__BB4_22;
	ld.global.u32 	%r614, [%rd6+140];
	xor.b32  	%r952, %r952, %r614;
	ld.global.u32 	%r615, [%rd6+144];
	xor.b32  	%r951, %r951, %r615;
	ld.global.u32 	%r616, [%rd6+148];
	xor.b32  	%r950, %r950, %r616;
	ld.global.u32 	%r617, [%rd6+152];
	xor.b32  	%r949, %r949, %r617;
	ld.global.u32 	%r618, [%rd6+156];
	xor.b32  	%r948, %r948, %r618;
$L__BB4_22:
	and.b32  	%r620, %r561, 256;
	setp.eq.s32 	%p13, %r620, 0;
	@%p13 bra 	$L__BB4_24;
	ld.global.u32 	%r621, [%rd6+160];
	xor.b32  	%r952, %r952, %r621;
	ld.global.u32 	%r622, [%rd6+164];
	xor.b32  	%r951, %r951, %r622;
	ld.global.u32 	%r623, [%rd6+168];
	xor.b32  	%r950, %r950, %r623;
	ld.global.u32 	%r624, [%rd6+172];
	xor.b32  	%r949, %r949, %r624;
	ld.global.u32 	%r625, [%rd6+176];
	xor.b32  	%r948, %r948, %r625;
$L__BB4_24:
	and.b32  	%r627, %r561, 512;
	setp.eq.s32 	%p14, %r627, 0;
	@%p14 bra 	$L__BB4_26;
	ld.global.u32 	%r628, [%rd6+180];
	xor.b32  	%r952, %r952, %r628;
	ld.global.u32 	%r629, [%rd6+184];
	xor.b32  	%r951, %r951, %r629;
	ld.global.u32 	%r630, [%rd6+188];
	xor.b32  	%r950, %r950, %r630;
	ld.global.u32 	%r631, [%rd6+192];
	xor.b32  	%r949, %r949, %r631;
	ld.global.u32 	%r632, [%rd6+196];
	xor.b32  	%r948, %r948, %r632;
$L__BB4_26:
	and.b32  	%r634, %r561, 1024;
	setp.eq.s32 	%p15, %r634, 0;
	@%p15 bra 	$L__BB4_28;
	ld.global.u32 	%r635, [%rd6+200];
	xor.b32  	%r952, %r952, %r635;
	ld.global.u32 	%r636, [%rd6+204];
	xor.b32  	%r951, %r951, %r636;
	ld.global.u32 	%r637, [%rd6+208];
	xor.b32  	%r950, %r950, %r637;
	ld.global.u32 	%r638, [%rd6+212];
	xor.b32  	%r949, %r949, %r638;
	ld.global.u32 	%r639, [%rd6+216];
	xor.b32  	%r948, %r948, %r639;
$L__BB4_28:
	and.b32  	%r641, %r561, 2048;
	setp.eq.s32 	%p16, %r641, 0;
	@%p16 bra 	$L__BB4_30;
	ld.global.u32 	%r642, [%rd6+220];
	xor.b32  	%r952, %r952, %r642;
	ld.global.u32 	%r643, [%rd6+224];
	xor.b32  	%r951, %r951, %r643;
	ld.global.u32 	%r644, [%rd6+228];
	xor.b32  	%r950, %r950, %r644;
	ld.global.u32 	%r645, [%rd6+232];
	xor.b32  	%r949, %r949, %r645;
	ld.global.u32 	%r646, [%rd6+236];
	xor.b32  	%r948, %r948, %r646;
$L__BB4_30:
	and.b32  	%r648, %r561, 4096;
	setp.eq.s32 	%p17, %r648, 0;
	@%p17 bra 	$L__BB4_32;
	ld.global.u32 	%r649, [%rd6+240];
	xor.b32  	%r952, %r952, %r649;
	ld.global.u32 	%r650, [%rd6+244];
	xor.b32  	%r951, %r951, %r650;
	ld.global.u32 	%r651, [%rd6+248];
	xor.b32  	%r950, %r950, %r651;
	ld.global.u32 	%r652, [%rd6+252];
	xor.b32  	%r949, %r949, %r652;
	ld.global.u32 	%r653, [%rd6+256];
	xor.b32  	%r948, %r948, %r653;
$L__BB4_32:
	and.b32  	%r655, %r561, 8192;
	setp.eq.s32 	%p18, %r655, 0;
	@%p18 bra 	$L__BB4_34;
	ld.global.u32 	%r656, [%rd6+260];
	xor.b32  	%r952, %r952, %r656;
	ld.global.u32 	%r657, [%rd6+264];
	xor.b32  	%r951, %r951, %r657;
	ld.global.u32 	%r658, [%rd6+268];
	xor.b32  	%r950, %r950, %r658;
	ld.global.u32 	%r659, [%rd6+272];
	xor.b32  	%r949, %r949, %r659;
	ld.global.u32 	%r660, [%rd6+276];
	xor.b32  	%r948, %r948, %r660;
$L__BB4_34:
	and.b32  	%r662, %r561, 16384;
	setp.eq.s32 	%p19, %r662, 0;
	@%p19 bra 	$L__BB4_36;
	ld.global.u32 	%r663, [%rd6+280];
	xor.b32  	%r952, %r952, %r663;
	ld.global.u32 	%r664, [%rd6+284];
	xor.b32  	%r951, %r951, %r664;
	ld.global.u32 	%r665, [%rd6+288];
	xor.b32  	%r950, %r950, %r665;
	ld.global.u32 	%r666, [%rd6+292];
	xor.b32  	%r949, %r949, %r666;
	ld.global.u32 	%r667, [%rd6+296];
	xor.b32  	%r948, %r948, %r667;
$L__BB4_36:
	and.b32  	%r669, %r561, 32768;
	setp.eq.s32 	%p20, %r669, 0;
	@%p20 bra 	$L__BB4_38;
	ld.global.u32 	%r670, [%rd6+300];
	xor.b32  	%r952, %r952, %r670;
	ld.global.u32 	%r671, [%rd6+304];
	xor.b32  	%r951, %r951, %r671;
	ld.global.u32 	%r672, [%rd6+308];
	xor.b32  	%r950, %r950, %r672;
	ld.global.u32 	%r673, [%rd6+312];
	xor.b32  	%r949, %r949, %r673;
	ld.global.u32 	%r674, [%rd6+316];
	xor.b32  	%r948, %r948, %r674;
$L__BB4_38:
	add.s32 	%r947, %r947, 16;
	setp.ne.s32 	%p21, %r947, 32;
	@%p21 bra 	$L__BB4_6;
	mad.lo.s32 	%r675, %r941, -31, %r16;
	add.s32 	%r941, %r675, 1;
	setp.ne.s32 	%p22, %r941, 5;
	@%p22 bra 	$L__BB4_5;
	st.local.u32 	[%rd2+4], %r952;
	st.local.v2.u32 	[%rd2+8], {%r951, %r950};
	st.local.v2.u32 	[%rd2+16], {%r949, %r948};
	setp.eq.s64 	%p23, %rd4, 1;
	@%p23 bra 	$L__BB4_115;
	mov.b32 	%r948, 0;
	mov.u32 	%r1041, %r948;
	mov.u32 	%r1042, %r948;
	mov.u32 	%r951, %r948;
	mov.u32 	%r952, %r948;
	mov.u32 	%r1033, %r948;
$L__BB4_42:
	mul.wide.u32 	%rd19, %r1033, 4;
	add.s64 	%rd20, %rd2, %rd19;
	ld.local.u32 	%r191, [%rd20+4];
	shl.b32 	%r192, %r1033, 5;
	mov.b32 	%r1039, 0;
$L__BB4_43:
	.pragma "nounroll";
	shr.u32 	%r678, %r191, %r1039;
	and.b32  	%r679, %r678, 1;
	setp.eq.b32 	%p24, %r679, 1;
	not.pred 	%p25, %p24;
	add.s32 	%r680, %r192, %r1039;
	mul.lo.s32 	%r681, %r680, 5;
	mul.wide.u32 	%rd21, %r681, 4;
	add.s64 	%rd7, %rd5, %rd21;
	@%p25 bra 	$L__BB4_45;
	ld.global.u32 	%r682, [%rd7];
	xor.b32  	%r952, %r952, %r682;
	ld.global.u32 	%r683, [%rd7+4];
	xor.b32  	%r951, %r951, %r683;
	ld.global.u32 	%r684, [%rd7+8];
	xor.b32  	%r1042, %r1042, %r684;
	ld.global.u32 	%r685, [%rd7+12];
	xor.b32  	%r1041, %r1041, %r685;
	ld.global.u32 	%r686, [%rd7+16];
	xor.b32  	%r948, %r948, %r686;
$L__BB4_45:
	and.b32  	%r688, %r678, 2;
	setp.eq.s32 	%p26, %r688, 0;
	@%p26 bra 	$L__BB4_47;
	ld.global.u32 	%r689, [%rd7+20];
	xor.b32  	%r952, %r952, %r689;
	ld.global.u32 	%r690, [%rd7+24];
	xor.b32  	%r951, %r951, %r690;
	ld.global.u32 	%r691, [%rd7+28];
	xor.b32  	%r1042, %r1042, %r691;
	ld.global.u32 	%r692, [%rd7+32];
	xor.b32  	%r1041, %r1041, %r692;
	ld.global.u32 	%r693, [%rd7+36];
	xor.b32  	%r948, %r948, %r693;
$L__BB4_47:
	and.b32  	%r695, %r678, 4;
	setp.eq.s32 	%p27, %r695, 0;
	@%p27 bra 	$L__BB4_49;
	ld.global.u32 	%r696, [%rd7+40];
	xor.b32  	%r952, %r952, %r696;
	ld.global.u32 	%r697, [%rd7+44];
	xor.b32  	%r951, %r951, %r697;
	ld.global.u32 	%r698, [%rd7+48];
	xor.b32  	%r1042, %r1042, %r698;
	ld.global.u32 	%r699, [%rd7+52];
	xor.b32  	%r1041, %r1041, %r699;
	ld.global.u32 	%r700, [%rd7+56];
	xor.b32  	%r948, %r948, %r700;
$L__BB4_49:
	and.b32  	%r702, %r678, 8;
	setp.eq.s32 	%p28, %r702, 0;
	@%p28 bra 	$L__BB4_51;
	ld.global.u32 	%r703, [%rd7+60];
	xor.b32  	%r952, %r952, %r703;
	ld.global.u32 	%r704, [%rd7+64];
	xor.b32  	%r951, %r951, %r704;
	ld.global.u32 	%r705, [%rd7+68];
	xor.b32  	%r1042, %r1042, %r705;
	ld.global.u32 	%r706, [%rd7+72];
	xor.b32  	%r1041, %r1041, %r706;
	ld.global.u32 	%r707, [%rd7+76];
	xor.b32  	%r948, %r948, %r707;
$L__BB4_51:
	and.b32  	%r709, %r678, 16;
	setp.eq.s32 	%p29, %r709, 0;
	@%p29 bra 	$L__BB4_53;
	ld.global.u32 	%r710, [%rd7+80];
	xor.b32  	%r952, %r952, %r710;
	ld.global.u32 	%r711, [%rd7+84];
	xor.b32  	%r951, %r951, %r711;
	ld.global.u32 	%r712, [%rd7+88];
	xor.b32  	%r1042, %r1042, %r712;
	ld.global.u32 	%r713, [%rd7+92];
	xor.b32  	%r1041, %r1041, %r713;
	ld.global.u32 	%r714, [%rd7+96];
	xor.b32  	%r948, %r948, %r714;
$L__BB4_53:
	and.b32  	%r716, %r678, 32;
	setp.eq.s32 	%p30, %r716, 0;
	@%p30 bra 	$L__BB4_55;
	ld.global.u32 	%r717, [%rd7+100];
	xor.b32  	%r952, %r952, %r717;
	ld.global.u32 	%r718, [%rd7+104];
	xor.b32  	%r951, %r951, %r718;
	ld.global.u32 	%r719, [%rd7+108];
	xor.b32  	%r1042, %r1042, %r719;
	ld.global.u32 	%r720, [%rd7+112];
	xor.b32  	%r1041, %r1041, %r720;
	ld.global.u32 	%r721, [%rd7+116];
	xor.b32  	%r948, %r948, %r721;
$L__BB4_55:
	and.b32  	%r723, %r678, 64;
	setp.eq.s32 	%p31, %r723, 0;
	@%p31 bra 	$L__BB4_57;
	ld.global.u32 	%r724, [%rd7+120];
	xor.b32  	%r952, %r952, %r724;
	ld.global.u32 	%r725, [%rd7+124];
	xor.b32  	%r951, %r951, %r725;
	ld.global.u32 	%r726, [%rd7+128];
	xor.b32  	%r1042, %r1042, %r726;
	ld.global.u32 	%r727, [%rd7+132];
	xor.b32  	%r1041, %r1041, %r727;
	ld.global.u32 	%r728, [%rd7+136];
	xor.b32  	%r948, %r948, %r728;
$L__BB4_57:
	and.b32  	%r730, %r678, 128;
	setp.eq.s32 	%p32, %r730, 0;
	@%p32 bra 	$L__BB4_59;
	ld.global.u32 	%r731, [%rd7+140];
	xor.b32  	%r952, %r952, %r731;
	ld.global.u32 	%r732, [%rd7+144];
	xor.b32  	%r951, %r951, %r732;
	ld.global.u32 	%r733, [%rd7+148];
	xor.b32  	%r1042, %r1042, %r733;
	ld.global.u32 	%r734, [%rd7+152];
	xor.b32  	%r1041, %r1041, %r734;
	ld.global.u32 	%r735, [%rd7+156];
	xor.b32  	%r948, %r948, %r735;
$L__BB4_59:
	and.b32  	%r737, %r678, 256;
	setp.eq.s32 	%p33, %r737, 0;
	@%p33 bra 	$L__BB4_61;
	ld.global.u32 	%r738, [%rd7+160];
	xor.b32  	%r952, %r952, %r738;
	ld.global.u32 	%r739, [%rd7+164];
	xor.b32  	%r951, %r951, %r739;
	ld.global.u32 	%r740, [%rd7+168];
	xor.b32  	%r1042, %r1042, %r740;
	ld.global.u32 	%r741, [%rd7+172];
	xor.b32  	%r1041, %r1041, %r741;
	ld.global.u32 	%r742, [%rd7+176];
	xor.b32  	%r948, %r948, %r742;
$L__BB4_61:
	and.b32  	%r744, %r678, 512;
	setp.eq.s32 	%p34, %r744, 0;
	@%p34 bra 	$L__BB4_63;
	ld.global.u32 	%r745, [%rd7+180];
	xor.b32  	%r952, %r952, %r745;
	ld.global.u32 	%r746, [%rd7+184];
	xor.b32  	%r951, %r951, %r746;
	ld.global.u32 	%r747, [%rd7+188];
	xor.b32  	%r1042, %r1042, %r747;
	ld.global.u32 	%r748, [%rd7+192];
	xor.b32  	%r1041, %r1041, %r748;
	ld.global.u32 	%r749, [%rd7+196];
	xor.b32  	%r948, %r948, %r749;
$L__BB4_63:
	and.b32  	%r751, %r678, 1024;
	setp.eq.s32 	%p35, %r751, 0;
	@%p35 bra 	$L__BB4_65;
	ld.global.u32 	%r752, [%rd7+200];
	xor.b32  	%r952, %r952, %r752;
	ld.global.u32 	%r753, [%rd7+204];
	xor.b32  	%r951, %r951, %r753;
	ld.global.u32 	%r754, [%rd7+208];
	xor.b32  	%r1042, %r1042, %r754;
	ld.global.u32 	%r755, [%rd7+212];
	xor.b32  	%r1041, %r1041, %r755;
	ld.global.u32 	%r756, [%rd7+216];
	xor.b32  	%r948, %r948, %r756;
$L__BB4_65:
	and.b32  	%r758, %r678, 2048;
	setp.eq.s32 	%p36, %r758, 0;
	@%p36 bra 	$L__BB4_67;
	ld.global.u32 	%r759, [%rd7+220];
	xor.b32  	%r952, %r952, %r759;
	ld.global.u32 	%r760, [%rd7+224];
	xor.b32  	%r951, %r951, %r760;
	ld.global.u32 	%r761, [%rd7+228];
	xor.b32  	%r1042, %r1042, %r761;
	ld.global.u32 	%r762, [%rd7+232];
	xor.b32  	%r1041, %r1041, %r762;
	ld.global.u32 	%r763, [%rd7+236];
	xor.b32  	%r948, %r948, %r763;
$L__BB4_67:
	and.b32  	%r765, %r678, 4096;
	setp.eq.s32 	%p37, %r765, 0;
	@%p37 bra 	$L__BB4_69;
	ld.global.u32 	%r766, [%rd7+240];
	xor.b32  	%r952, %r952, %r766;
	ld.global.u32 	%r767, [%rd7+244];
	xor.b32  	%r951, %r951, %r767;
	ld.global.u32 	%r768, [%rd7+248];
	xor.b32  	%r1042, %r1042, %r768;
	ld.global.u32 	%r769, [%rd7+252];
	xor.b32  	%r1041, %r1041, %r769;
	ld.global.u32 	%r770, [%rd7+256];
	xor.b32  	%r948, %r948, %r770;
$L__BB4_69:
	and.b32  	%r772, %r678, 8192;
	setp.eq.s32 	%p38, %r772, 0;
	@%p38 bra 	$L__BB4_71;
	ld.global.u32 	%r773, [%rd7+260];
	xor.b32  	%r952, %r952, %r773;
	ld.global.u32 	%r774, [%rd7+264];
	xor.b32  	%r951, %r951, %r774;
	ld.global.u32 	%r775, [%rd7+268];
	xor.b32  	%r1042, %r1042, %r775;
	ld.global.u32 	%r776, [%rd7+272];
	xor.b32  	%r1041, %r1041, %r776;
	ld.global.u32 	%r777, [%rd7+276];
	xor.b32  	%r948, %r948, %r777;
$L__BB4_71:
	and.b32  	%r779, %r678, 16384;
	setp.eq.s32 	%p39, %r779, 0;
	@%p39 bra 	$L__BB4_73;
	ld.global.u32 	%r780, [%rd7+280];
	xor.b32  	%r952, %r952, %r780;
	ld.global.u32 	%r781, [%rd7+284];
	xor.b32  	%r951, %r951, %r781;
	ld.global.u32 	%r782, [%rd7+288];
	xor.b32  	%r1042, %r1042, %r782;
	ld.global.u32 	%r783, [%rd7+292];
	xor.b32  	%r1041, %r1041, %r783;
	ld.global.u32 	%r784, [%rd7+296];
	xor.b32  	%r948, %r948, %r784;
$L__BB4_73:
	and.b32  	%r786, %r678, 32768;
	setp.eq.s32 	%p40, %r786, 0;
	@%p40 bra 	$L__BB4_75;
	ld.global.u32 	%r787, [%rd7+300];
	xor.b32  	%r952, %r952, %r787;
	ld.global.u32 	%r788, [%rd7+304];
	xor.b32  	%r951, %r951, %r788;
	ld.global.u32 	%r789, [%rd7+308];
	xor.b32  	%r1042, %r1042, %r789;
	ld.global.u32 	%r790, [%rd7+312];
	xor.b32  	%r1041, %r1041, %r790;
	ld.global.u32 	%r791, [%rd7+316];
	xor.b32  	%r948, %r948, %r791;
$L__BB4_75:
	add.s32 	%r1039, %r1039, 16;
	setp.ne.s32 	%p41, %r1039, 32;
	@%p41 bra 	$L__BB4_43;
	mad.lo.s32 	%r792, %r1033, -31, %r192;
	add.s32 	%r1033, %r792, 1;
	setp.ne.s32 	%p42, %r1033, 5;
	@%p42 bra 	$L__BB4_42;
	st.local.u32 	[%rd2+4], %r952;
	st.local.v2.u32 	[%rd2+8], {%r951, %r1042};
	st.local.v2.u32 	[%rd2+16], {%r1041, %r948};
	setp.ne.s64 	%p43, %rd4, 3;
	@%p43 bra 	$L__BB4_115;
	mov.b32 	%r948, 0;
	mov.u32 	%r1133, %r948;
	mov.u32 	%r1134, %r948;
	mov.u32 	%r951, %r948;
	mov.u32 	%r952, %r948;
	mov.u32 	%r1125, %r948;
$L__BB4_79:
	mul.wide.u32 	%rd22, %r1125, 4;
	add.s64 	%rd23, %rd2, %rd22;
	ld.local.u32 	%r367, [%rd23+4];
	shl.b32 	%r368, %r1125, 5;
	mov.b32 	%r1131, 0;
$L__BB4_80:
	.pragma "nounroll";
	shr.u32 	%r795, %r367, %r1131;
	and.b32  	%r796, %r795, 1;
	setp.eq.b32 	%p44, %r796, 1;
	not.pred 	%p45, %p44;
	add.s32 	%r797, %r368, %r1131;
	mul.lo.s32 	%r798, %r797, 5;
	mul.wide.u32 	%rd24, %r798, 4;
	add.s64 	%rd8, %rd5, %rd24;
	@%p45 bra 	$L__BB4_82;
	ld.global.u32 	%r799, [%rd8];
	xor.b32  	%r952, %r952, %r799;
	ld.global.u32 	%r800, [%rd8+4];
	xor.b32  	%r951, %r951, %r800;
	ld.global.u32 	%r801, [%rd8+8];
	xor.b32  	%r1134, %r1134, %r801;
	ld.global.u32 	%r802, [%rd8+12];
	xor.b32  	%r1133, %r1133, %r802;
	ld.global.u32 	%r803, [%rd8+16];
	xor.b32  	%r948, %r948, %r803;
$L__BB4_82:
	and.b32  	%r805, %r795, 2;
	setp.eq.s32 	%p46, %r805, 0;
	@%p46 bra 	$L__BB4_84;
	ld.global.u32 	%r806, [%rd8+20];
	xor.b32  	%r952, %r952, %r806;
	ld.global.u32 	%r807, [%rd8+24];
	xor.b32  	%r951, %r951, %r807;
	ld.global.u32 	%r808, [%rd8+28];
	xor.b32  	%r1134, %r1134, %r808;
	ld.global.u32 	%r809, [%rd8+32];
	xor.b32  	%r1133, %r1133, %r809;
	ld.global.u32 	%r810, [%rd8+36];
	xor.b32  	%r948, %r948, %r810;
$L__BB4_84:
	and.b32  	%r812, %r795, 4;
	setp.eq.s32 	%p47, %r812, 0;
	@%p47 bra 	$L__BB4_86;
	ld.global.u32 	%r813, [%rd8+40];
	xor.b32  	%r952, %r952, %r813;
	ld.global.u32 	%r814, [%rd8+44];
	xor.b32  	%r951, %r951, %r814;
	ld.global.u32 	%r815, [%rd8+48];
	xor.b32  	%r1134, %r1134, %r815;
	ld.global.u32 	%r816, [%rd8+52];
	xor.b32  	%r1133, %r1133, %r816;
	ld.global.u32 	%r817, [%rd8+56];
	xor.b32  	%r948, %r948, %r817;
$L__BB4_86:
	and.b32  	%r819, %r795, 8;
	setp.eq.s32 	%p48, %r819, 0;
	@%p48 bra 	$L__BB4_88;
	ld.global.u32 	%r820, [%rd8+60];
	xor.b32  	%r952, %r952, %r820;
	ld.global.u32 	%r821, [%rd8+64];
	xor.b32  	%r951, %r951, %r821;
	ld.global.u32 	%r822, [%rd8+68];
	xor.b32  	%r1134, %r1134, %r822;
	ld.global.u32 	%r823, [%rd8+72];
	xor.b32  	%r1133, %r1133, %r823;
	ld.global.u32 	%r824, [%rd8+76];
	xor.b32  	%r948, %r948, %r824;
$L__BB4_88:
	and.b32  	%r826, %r795, 16;
	setp.eq.s32 	%p49, %r826, 0;
	@%p49 bra 	$L__BB4_90;
	ld.global.u32 	%r827, [%rd8+80];
	xor.b32  	%r952, %r952, %r827;
	ld.global.u32 	%r828, [%rd8+84];
	xor.b32  	%r951, %r951, %r828;
	ld.global.u32 	%r829, [%rd8+88];
	xor.b32  	%r1134, %r1134, %r829;
	ld.global.u32 	%r830, [%rd8+92];
	xor.b32  	%r1133, %r1133, %r830;
	ld.global.u32 	%r831, [%rd8+96];
	xor.b32  	%r948, %r948, %r831;
$L__BB4_90:
	and.b32  	%r833, %r795, 32;
	setp.eq.s32 	%p50, %r833, 0;
	@%p50 bra 	$L__BB4_92;
	ld.global.u32 	%r834, [%rd8+100];
	xor.b32  	%r952, %r952, %r834;
	ld.global.u32 	%r835, [%rd8+104];
	xor.b32  	%r951, %r951, %r835;
	ld.global.u32 	%r836, [%rd8+108];
	xor.b32  	%r1134, %r1134, %r836;
	ld.global.u32 	%r837, [%rd8+112];
	xor.b32  	%r1133, %r1133, %r837;
	ld.global.u32 	%r838, [%rd8+116];
	xor.b32  	%r948, %r948, %r838;
$L__BB4_92:
	and.b32  	%r840, %r795, 64;
	setp.eq.s32 	%p51, %r840, 0;
	@%p51 bra 	$L__BB4_94;
	ld.global.u32 	%r841, [%rd8+120];
	xor.b32  	%r952, %r952, %r841;
	ld.global.u32 	%r842, [%rd8+124];
	xor.b32  	%r951, %r951, %r842;
	ld.global.u32 	%r843, [%rd8+128];
	xor.b32  	%r1134, %r1134, %r843;
	ld.global.u32 	%r844, [%rd8+132];
	xor.b32  	%r1133, %r1133, %r844;
	ld.global.u32 	%r845, [%rd8+136];
	xor.b32  	%r948, %r948, %r845;
$L__BB4_94:
	and.b32  	%r847, %r795, 128;
	setp.eq.s32 	%p52, %r847, 0;
	@%p52 bra 	$L__BB4_96;
	ld.global.u32 	%r848, [%rd8+140];
	xor.b32  	%r952, %r952, %r848;
	ld.global.u32 	%r849, [%rd8+144];
	xor.b32  	%r951, %r951, %r849;
	ld.global.u32 	%r850, [%rd8+148];
	xor.b32  	%r1134, %r1134, %r850;
	ld.global.u32 	%r851, [%rd8+152];
	xor.b32  	%r1133, %r1133, %r851;
	ld.global.u32 	%r852, [%rd8+156];
	xor.b32  	%r948, %r948, %r852;
$L__BB4_96:
	and.b32  	%r854, %r795, 256;
	setp.eq.s32 	%p53, %r854, 0;
	@%p53 bra 	$L__BB4_98;
	ld.global.u32 	%r855, [%rd8+160];
	xor.b32  	%r952, %r952, %r855;
	ld.global.u32 	%r856, [%rd8+164];
	xor.b32  	%r951, %r951, %r856;
	ld.global.u32 	%r857, [%rd8+168];
	xor.b32  	%r1134, %r1134, %r857;
	ld.global.u32 	%r858, [%rd8+172];
	xor.b32  	%r1133, %r1133, %r858;
	ld.global.u32 	%r859, [%rd8+176];
	xor.b32  	%r948, %r948, %r859;
$L__BB4_98:
	and.b32  	%r861, %r795, 512;
	setp.eq.s32 	%p54, %r861, 0;
	@%p54 bra 	$L__BB4_100;
	ld.global.u32 	%r862, [%rd8+180];
	xor.b32  	%r952, %r952, %r862;
	ld.global.u32 	%r863, [%rd8+184];
	xor.b32  	%r951, %r951, %r863;
	ld.global.u32 	%r864, [%rd8+188];
	xor.b32  	%r1134, %r1134, %r864;
	ld.global.u32 	%r865, [%rd8+192];
	xor.b32  	%r1133, %r1133, %r865;
	ld.global.u32 	%r866, [%rd8+196];
	xor.b32  	%r948, %r948, %r866;
$L__BB4_100:
	and.b32  	%r868, %r795, 1024;
	setp.eq.s32 	%p55, %r868, 0;
	@%p55 bra 	$L__BB4_102;
	ld.global.u32 	%r869, [%rd8+200];
	xor.b32  	%r952, %r952, %r869;
	ld.global.u32 	%r870, [%rd8+204];
	xor.b32  	%r951, %r951, %r870;
	ld.global.u32 	%r871, [%rd8+208];
	xor.b32  	%r1134, %r1134, %r871;
	ld.global.u32 	%r872, [%rd8+212];
	xor.b32  	%r1133, %r1133, %r872;
	ld.global.u32 	%r873, [%rd8+216];
	xor.b32  	%r948, %r948, %r873;
$L__BB4_102:
	and.b32  	%r875, %r795, 2048;
	setp.eq.s32 	%p56, %r875, 0;
	@%p56 bra 	$L__BB4_104;
	ld.global.u32 	%r876, [%rd8+220];
	xor.b32  	%r952, %r952, %r876;
	ld.global.u32 	%r877, [%rd8+224];
	xor.b32  	%r951, %r951, %r877;
	ld.global.u32 	%r878, [%rd8+228];
	xor.b32  	%r1134, %r1134, %r878;
	ld.global.u32 	%r879, [%rd8+232];
	xor.b32  	%r1133, %r1133, %r879;
	ld.global.u32 	%r880, [%rd8+236];
	xor.b32  	%r948, %r948, %r880;
$L__BB4_104:
	and.b32  	%r882, %r795, 4096;
	setp.eq.s32 	%p57, %r882, 0;
	@%p57 bra 	$L__BB4_106;
	ld.global.u32 	%r883, [%rd8+240];
	xor.b32  	%r952, %r952, %r883;
	ld.global.u32 	%r884, [%rd8+244];
	xor.b32  	%r951, %r951, %r884;
	ld.global.u32 	%r885, [%rd8+248];
	xor.b32  	%r1134, %r1134, %r885;
	ld.global.u32 	%r886, [%rd8+252];
	xor.b32  	%r1133, %r1133, %r886;
	ld.global.u32 	%r887, [%rd8+256];
	xor.b32  	%r948, %r948, %r887;
$L__BB4_106:
	and.b32  	%r889, %r795, 8192;
	setp.eq.s32 	%p58, %r889, 0;
	@%p58 bra 	$L__BB4_108;
	ld.global.u32 	%r890, [%rd8+260];
	xor.b32  	%r952, %r952, %r890;
	ld.global.u32 	%r891, [%rd8+264];
	xor.b32  	%r951, %r951, %r891;
	ld.global.u32 	%r892, [%rd8+268];
	xor.b32  	%r1134, %r1134, %r892;
	ld.global.u32 	%r893, [%rd8+272];
	xor.b32  	%r1133, %r1133, %r893;
	ld.global.u32 	%r894, [%rd8+276];
	xor.b32  	%r948, %r948, %r894;
$L__BB4_108:
	and.b32  	%r896, %r795, 16384;
	setp.eq.s32 	%p59, %r896, 0;
	@%p59 bra 	$L__BB4_110;
	ld.global.u32 	%r897, [%rd8+280];
	xor.b32  	%r952, %r952, %r897;
	ld.global.u32 	%r898, [%rd8+284];
	xor.b32  	%r951, %r951, %r898;
	ld.global.u32 	%r899, [%rd8+288];
	xor.b32  	%r1134, %r1134, %r899;
	ld.global.u32 	%r900, [%rd8+292];
	xor.b32  	%r1133, %r1133, %r900;
	ld.global.u32 	%r901, [%rd8+296];
	xor.b32  	%r948, %r948, %r901;
$L__BB4_110:
	and.b32  	%r903, %r795, 32768;
	setp.eq.s32 	%p60, %r903, 0;
	@%p60 bra 	$L__BB4_112;
	ld.global.u32 	%r904, [%rd8+300];
	xor.b32  	%r952, %r952, %r904;
	ld.global.u32 	%r905, [%rd8+304];
	xor.b32  	%r951, %r951, %r905;
	ld.global.u32 	%r906, [%rd8+308];
	xor.b32  	%r1134, %r1134, %r906;
	ld.global.u32 	%r907, [%rd8+312];
	xor.b32  	%r1133, %r1133, %r907;
	ld.global.u32 	%r908, [%rd8+316];
	xor.b32  	%r948, %r948, %r908;
$L__BB4_112:
	add.s32 	%r1131, %r1131, 16;
	setp.ne.s32 	%p61, %r1131, 32;
	@%p61 bra 	$L__BB4_80;
	mad.lo.s32 	%r909, %r1125, -31, %r368;
	add.s32 	%r1125, %r909, 1;
	setp.ne.s32 	%p62, %r1125, 5;
	@%p62 bra 	$L__BB4_79;
	st.local.u32 	[%rd2+4], %r952;
	st.local.v2.u32 	[%rd2+8], {%r951, %r1134};
	st.local.v2.u32 	[%rd2+16], {%r1133, %r948};
$L__BB4_115:
	shr.u64 	%rd28, %rd3, 2;
	add.s32 	%r935, %r935, 1;
	setp.gt.u64 	%p63, %rd3, 3;
	@%p63 bra 	$L__BB4_3;
$L__BB4_116:
	shr.u32 	%r910, %r952, 2;
	xor.b32  	%r911, %r910, %r952;
	shl.b32 	%r912, %r948, 4;
	shl.b32 	%r913, %r911, 1;
	xor.b32  	%r914, %r913, %r912;
	xor.b32  	%r915, %r914, %r911;
	xor.b32  	%r916, %r915, %r948;
	add.s32 	%r917, %r1, %r916;
	add.s32 	%r918, %r917, 362437;
	shr.u32 	%r919, %r951, 2;
	xor.b32  	%r920, %r919, %r951;
	shl.b32 	%r921, %r916, 4;
	shl.b32 	%r922, %r920, 1;
	xor.b32  	%r923, %r922, %r921;
	xor.b32  	%r924, %r923, %r920;
	xor.b32  	%r925, %r924, %r916;
	add.s32 	%r926, %r1, %r925;
	add.s32 	%r927, %r926, 724874;
	cvt.rn.f32.u32 	%f1, %r918;
	fma.rn.f32 	%f2, %f1, 0f2F800000, 0f2F000000;
	cvt.rn.f32.u32 	%f3, %r927;
	fma.rn.f32 	%f4, %f3, 0f30C90FDB, 0f30490FDB;
	setp.lt.f32 	%p64, %f2, 0f00800000;
	mul.f32 	%f5, %f2, 0f4B000000;
	selp.f32 	%f6, %f5, %f2, %p64;
	selp.f32 	%f7, 0fC1B80000, 0f00000000, %p64;
	mov.b32 	%r928, %f6;
	add.s32 	%r929, %r928, -1059760811;
	and.b32  	%r930, %r929, -8388608;
	sub.s32 	%r931, %r928, %r930;
	mov.b32 	%f8, %r931;
	cvt.rn.f32.s32 	%f9, %r930;
	fma.rn.f32 	%f10, %f9, 0f34000000, %f7;
	add.f32 	%f11, %f8, 0fBF800000;
	fma.rn.f32 	%f12, %f11, 0fBE055027, 0f3E1039F6;
	fma.rn.f32 	%f13, %f12, %f11, 0fBDF8CDCC;
	fma.rn.f32 	%f14, %f13, %f11, 0f3E0F2955;
	fma.rn.f32 	%f15, %f14, %f11, 0fBE2AD8B9;
	fma.rn.f32 	%f16, %f15, %f11, 0f3E4CED0B;
	fma.rn.f32 	%f17, %f16, %f11, 0fBE7FFF22;
	fma.rn.f32 	%f18, %f17, %f11, 0f3EAAAA78;
	fma.rn.f32 	%f19, %f18, %f11, 0fBF000000;
	mul.f32 	%f20, %f11, %f19;
	fma.rn.f32 	%f21, %f20, %f11, %f11;
	fma.rn.f32 	%f22, %f10, 0f3F317218, %f21;
	setp.gt.u32 	%p65, %r928, 2139095039;
	fma.rn.f32 	%f23, %f6, 0f7F800000, 0f7F800000;
	selp.f32 	%f24, %f23, %f22, %p65;
	setp.eq.f32 	%p66, %f6, 0f00000000;
	mul.f32 	%f25, %f24, 0fC0000000;
	selp.f32 	%f26, 0f7F800000, %f25, %p66;
	sqrt.rn.f32 	%f27, %f26;
	sin.approx.f32 	%f28, %f4;
	mul.f32 	%f29, %f27, %f28;
	cvta.to.global.u64 	%rd25, %rd10;
	shl.b64 	%rd26, %rd1, 2;
	add.s64 	%rd27, %rd25, %rd26;
	st.global.f32 	[%rd27], %f29;
$L__BB4_117:
	ret;

}
	// .globl	uniform_kernel_float
.visible .entry uniform_kernel_float(
	.param .u64 .ptr .align 1 uniform_kernel_float_param_0,
	.param .u64 uniform_kernel_float_param_1,
	.param .f32 uniform_kernel_float_param_2,
	.param .f32 uniform_kernel_float_param_3,
	.param .u64 uniform_kernel_float_param_4
)
{
	.local .align 8 .b8 	__local_depot5[48];
	.reg .b64 	%SP;
	.reg .b64 	%SPL;
	.reg .pred 	%p<64>;
	.reg .b32 	%r<1199>;
	.reg .b32 	%f<7>;
	.reg .b64 	%rd<29>;

	mov.u64 	%SPL, __local_depot5;
	ld.param.u64 	%rd10, [uniform_kernel_float_param_0];
	ld.param.u64 	%rd12, [uniform_kernel_float_param_1];
	ld.param.f32 	%f1, [uniform_kernel_float_param_2];
	ld.param.f32 	%f2, [uniform_kernel_float_param_3];
	ld.param.u64 	%rd11, [uniform_kernel_float_param_4];
	mov.u32 	%r540, %ctaid.x;
	mov.u32 	%r541, %ntid.x;
	mov.u32 	%r542, %tid.x;
	mad.lo.s32 	%r543, %r540, %r541, %r542;
	cvt.u64.u32 	%rd1, %r543;
	setp.le.u64 	%p1, %rd12, %rd1;
	@%p1 bra 	$L__BB5_117;
	cvt.u32.u64 	%r544, %rd1;
	add.u64 	%rd2, %SPL, 0;
	cvt.u32.u64 	%r545, %rd11;
	xor.b32  	%r546, %r545, -1429050551;
	mul.lo.s32 	%r547, %r546, 1099087573;
	{ .reg .b32 tmp; mov.b64 {tmp, %r548}, %rd11; }
	xor.b32  	%r549, %r548, -136515619;
	mul.lo.s32 	%r550, %r549, -1703105765;
	add.s32 	%r551, %r547, %r550;
	add.s32 	%r1, %r551, 6615241;
	add.s32 	%r935, %r547, 123456789;
	st.local.v2.u32 	[%rd2], {%r1, %r935};
	xor.b32  	%r552, %r547, 362436069;
	add.s32 	%r553, %r550, 521288629;
	st.local.v2.u32 	[%rd2+8], {%r552, %r553};
	xor.b32  	%r554, %r550, 88675123;
	add.s32 	%r931, %r547, 5783321;
	st.local.v2.u32 	[%rd2+16], {%r554, %r931};
	setp.eq.s32 	%p2, %r544, 0;
	@%p2 bra 	$L__BB5_116;
	mov.b32 	%r918, 0;
	mov.u64 	%rd28, %rd1;
$L__BB5_3:
	mov.u64 	%rd3, %rd28;
	and.b64  	%rd4, %rd3, 3;
	setp.eq.s64 	%p3, %rd4, 0;
	@%p3 bra 	$L__BB5_115;
	mul.wide.u32 	%rd14, %r918, 3200;
	mov.u64 	%rd15, precalc_xorwow_matrix;
	add.s64 	%rd5, %rd15, %rd14;
	mov.b32 	%r931, 0;
	mov.u32 	%r932, %r931;
	mov.u32 	%r933, %r931;
	mov.u32 	%r934, %r931;
	mov.u32 	%r935, %r931;
	mov.u32 	%r924, %r931;
$L__BB5_5:
	mul.wide.u32 	%rd16, %r924, 4;
	add.s64 	%rd17, %rd2, %rd16;
	ld.local.u32 	%r13, [%rd17+4];
	shl.b32 	%r14, %r924, 5;
	mov.b32 	%r930, 0;
$L__BB5_6:
	.pragma "nounroll";
	shr.u32 	%r558, %r13, %r930;
	and.b32  	%r559, %r558, 1;
	setp.eq.b32 	%p4, %r559, 1;
	not.pred 	%p5, %p4;
	add.s32 	%r560, %r14, %r930;
	mul.lo.s32 	%r561, %r560, 5;
	mul.wide.u32 	%rd18, %r561, 4;
	add.s64 	%rd6, %rd5, %rd18;
	@%p5 bra 	$L__BB5_8;
	ld.global.u32 	%r562, [%rd6];
	xor.b32  	%r935, %r935, %r562;
	ld.global.u32 	%r563, [%rd6+4];
	xor.b32  	%r934, %r934, %r563;
	ld.global.u32 	%r564, [%rd6+8];
	xor.b32  	%r933, %r933, %r564;
	ld.global.u32 	%r565, [%rd6+12];
	xor.b32  	%r932, %r932, %r565;
	ld.global.u32 	%r566, [%rd6+16];
	xor.b32  	%r931, %r931, %r566;
$L__BB5_8:
	and.b32  	%r568, %r558, 2;
	setp.eq.s32 	%p6, %r568, 0;
	@%p6 bra 	$L__BB5_10;
	ld.global.u32 	%r569, [%rd6+20];
	xor.b32  	%r935, %r935, %r569;
	ld.global.u32 	%r570, [%rd6+24];
	xor.b32  	%r934, %r934, %r570;
	ld.global.u32 	%r571, [%rd6+28];
	xor.b32  	%r933, %r933, %r571;
	ld.global.u32 	%r572, [%rd6+32];
	xor.b32  	%r932, %r932, %r572;
	ld.global.u32 	%r573, [%rd6+36];
	xor.b32  	%r931, %r931, %r573;
$L__BB5_10:
	and.b32  	%r575, %r558, 4;
	setp.eq.s32 	%p7, %r575, 0;
	@%p7 bra 	$L__BB5_12;
	ld.global.u32 	%r576, [%rd6+40];
	xor.b32  	%r935, %r935, %r576;
	ld.global.u32 	%r577, [%rd6+44];
	xor.b32  	%r934, %r934, %r577;
	ld.global.u32 	%r578, [%rd6+48];
	xor.b32  	%r933, %r933, %r578;
	ld.global.u32 	%r579, [%rd6+52];
	xor.b32  	%r932, %r932, %r579;
	ld.global.u32 	%r580, [%rd6+56];
	xor.b32  	%r931, %r931, %r580;
$L__BB5_12:
	and.b32  	%r582, %r558, 8;
	setp.eq.s32 	%p8, %r582, 0;
	@%p8 bra 	$L__BB5_14;
	ld.global.u32 	%r583, [%rd6+60];
	xor.b32  	%r935, %r935, %r583;
	ld.global.u32 	%r584, [%rd6+64];
	xor.b32  	%r934, %r934, %r584;
	ld.global.u32 	%r585, [%rd6+68];
	xor.b32  	%r933, %r933, %r585;
	ld.global.u32 	%r586, [%rd6+72];
	xor.b32  	%r932, %r932, %r586;
	ld.global.u32 	%r587, [%rd6+76];
	xor.b32  	%r931, %r931, %r587;
$L__BB5_14:
	and.b32  	%r589, %r558, 16;
	setp.eq.s32 	%p9, %r589, 0;
	@%p9 bra 	$L__BB5_16;
	ld.global.u32 	%r590, [%rd6+80];
	xor.b32  	%r935, %r935, %r590;
	ld.global.u32 	%r591, [%rd6+84];
	xor.b32  	%r934, %r934, %r591;
	ld.global.u32 	%r592, [%rd6+88];
	xor.b32  	%r933, %r933, %r592;
	ld.global.u32 	%r593, [%rd6+92];
	xor.b32  	%r932, %r932, %r593;
	ld.global.u32 	%r594, [%rd6+96];
	xor.b32  	%r931, %r931, %r594;
$L__BB5_16:
	and.b32  	%r596, %r558, 32;
	setp.eq.s32 	%p10, %r596, 0;
	@%p10 bra 	$L__BB5_18;
	ld.global.u32 	%r597, [%rd6+100];
	xor.b32  	%r935, %r935, %r597;
	ld.global.u32 	%r598, [%rd6+104];
	xor.b32  	%r934, %r934, %r598;
	ld.global.u32 	%r599, [%rd6+108];
	xor.b32  	%r933, %r933, %r599;
	ld.global.u32 	%r600, [%rd6+112];
	xor.b32  	%r932, %r932, %r600;
	ld.global.u32 	%r601, [%rd6+116];
	xor.b32  	%r931, %r931, %r601;
$L__BB5_18:
	and.b32  	%r603, %r558, 64;
	setp.eq.s32 	%p11, %r603, 0;
	@%p11 bra 	$L__BB5_20;
	ld.global.u32 	%r604, [%rd6+120];
	xor.b32  	%r935, %r935, %r604;
	ld.global.u32 	%r605, [%rd6+124];
	xor.b32  	%r934, %r934, %r605;
	ld.global.u32 	%r606, [%rd6+128];
	xor.b32  	%r933, %r933, %r606;
	ld.global.u32 	%r607, [%rd6+132];
	xor.b32  	%r932, %r932, %r607;
	ld.global.u32 	%r608, [%rd6+136];
	xor.b32  	%r931, %r931, %r608;
$L__BB5_20:
	and.b32  	%r610, %r558, 128;
	setp.eq.s32 	%p12, %r610, 0;
	@%p12 bra 	$L__BB5_22;
	ld.global.u32 	%r611, [%rd6+140];
	xor.b32  	%r935, %r935, %r611;
	ld.global.u32 	%r612, [%rd6+144];
	xor.b32  	%r934, %r934, %r612;
	ld.global.u32 	%r613, [%rd6+148];
	xor.b32  	%r933, %r933, %r613;
	ld.global.u32 	%r614, [%rd6+152];
	xor.b32  	%r932, %r932, %r614;
	ld.global.u32 	%r615, [%rd6+156];
	xor.b32  	%r931, %r931, %r615;
$L__BB5_22:
	and.b32  	%r617, %r558, 256;
	setp.eq.s32 	%p13, %r617, 0;
	@%p13 bra 	$L__BB5_24;
	ld.global.u32 	%r618, [%rd6+160];
	xor.b32  	%r935, %r935, %r618;
	ld.global.u32 	%r619, [%rd6+164];
	xor.b32  	%r934, %r934, %r619;
	ld.global.u32 	%r620, [%rd6+168];
	xor.b32  	%r933, %r933, %r620;
	ld.global.u32 	%r621, [%rd6+172];
	xor.b32  	%r932, %r932, %r621;
	ld.global.u32 	%r622, [%rd6+176];
	xor.b32  	%r931, %r931, %r622;
$L__BB5_24:
	and.b32  	%r624, %r558, 512;
	setp.eq.s32 	%p14, %r624, 0;
	@%p14 bra 	$L__BB5_26;
	ld.global.u32 	%r625, [%rd6+180];
	xor.b32  	%r935, %r935, %r625;
	ld.global.u32 	%r626, [%rd6+184];
	xor.b32  	%r934, %r934, %r626;
	ld.global.u32 	%r627, [%rd6+188];
	xor.b32  	%r933, %r933, %r627;
	ld.global.u32 	%r628, [%rd6+192];
	xor.b32  	%r932, %r932, %r628;
	ld.global.u32 	%r629, [%rd6+196];
	xor.b32  	%r931, %r931, %r629;
$L__BB5_26:
	and.b32  	%r631, %r558, 1024;
	setp.eq.s32 	%p15, %r631, 0;
	@%p15 bra 	$L__BB5_28;
	ld.global.u32 	%r632, [%rd6+200];
	xor.b32  	%r935, %r935, %r632;
	ld.global.u32 	%r633, [%rd6+204];
	xor.b32  	%r934, %r934, %r633;
	ld.global.u32 	%r634, [%rd6+208];
	xor.b32  	%r933, %r933, %r634;
	ld.global.u32 	%r635, [%rd6+212];
	xor.b32  	%r932, %r932, %r635;
	ld.global.u32 	%r636, [%rd6+216];
	xor.b32  	%r931, %r931, %r636;
$L__BB5_28:
	and.b32  	%r638, %r558, 2048;
	setp.eq.s32 	%p16, %r638, 0;
	@%p16 bra 	$L__BB5_30;
	ld.global.u32 	%r639, [%rd6+220];
	xor.b32  	%r935, %r935, %r639;
	ld.global.u32 	%r640, [%rd6+224];
	xor.b32  	%r934, %r934, %r640;
	ld.global.u32 	%r641, [%rd6+228];
	xor.b32  	%r933, %r933, %r641;
	ld.global.u32 	%r642, [%rd6+232];
	xor.b32  	%r932, %r932, %r642;
	ld.global.u32 	%r643, [%rd6+236];
	xor.b32  	%r931, %r931, %r643;
$L__BB5_30:
	and.b32  	%r645, %r558, 4096;
	setp.eq.s32 	%p17, %r645, 0;
	@%p17 bra 	$L__BB5_32;
	ld.global.u32 	%r646, [%rd6+240];
	xor.b32  	%r935, %r935, %r646;
	ld.global.u32 	%r647, [%rd6+244];
	xor.b32  	%r934, %r934, %r647;
	ld.global.u32 	%r648, [%rd6+248];
	xor.b32  	%r933, %r933, %r648;
	ld.global.u32 	%r649, [%rd6+252];
	xor.b32  	%r932, %r932, %r649;
	ld.global.u32 	%r650, [%rd6+256];
	xor.b32  	%r931, %r931, %r650;
$L__BB5_32:
	and.b32  	%r652, %r558, 8192;
	setp.eq.s32 	%p18, %r652, 0;
	@%p18 bra 	$L__BB5_34;
	ld.global.u32 	%r653, [%rd6+260];
	xor.b32  	%r935, %r935, %r653;
	ld.global.u32 	%r654, [%rd6+264];
	xor.b32  	%r934, %r934, %r654;
	ld.global.u32 	%r655, [%rd6+268];
	xor.b32  	%r933, %r933, %r655;
	ld.global.u32 	%r656, [%rd6+272];
	xor.b32  	%r932, %r932, %r656;
	ld.global.u32 	%r657, [%rd6+276];
	xor.b32  	%r931, %r931, %r657;
$L__BB5_34:
	and.b32  	%r659, %r558, 16384;
	setp.eq.s32 	%p19, %r659, 0;
	@%p19 bra 	$L__BB5_36;
	ld.global.u32 	%r660, [%rd6+280];
	xor.b32  	%r935, %r935, %r660;
	ld.global.u32 	%r661, [%rd6+284];
	xor.b32  	%r934, %r934, %r661;
	ld.global.u32 	%r662, [%rd6+288];
	xor.b32  	%r933, %r933, %r662;
	ld.global.u32 	%r663, [%rd6+292];
	xor.b32  	%r932, %r932, %r663;
	ld.global.u32 	%r664, [%rd6+296];
	xor.b32  	%r931, %r931, %r664;
$L__BB5_36:
	and.b32  	%r666, %r558, 32768;
	setp.eq.s32 	%p20, %r666, 0;
	@%p20 bra 	$L__BB5_38;
	ld.global.u32 	%r667, [%rd6+300];
	xor.b32  	%r935, %r935, %r667;
	ld.global.u32 	%r668, [%rd6+304];
	xor.b32  	%r934, %r934, %r668;
	ld.global.u32 	%r669, [%rd6+308];
	xor.b32  	%r933, %r933, %r669;
	ld.global.u32 	%r670, [%rd6+312];
	xor.b32  	%r932, %r932, %r670;
	ld.global.u32 	%r671, [%rd6+316];
	xor.b32  	%r931, %r931, %r671;
$L__BB5_38:
	add.s32 	%r930, %r930, 16;
	setp.ne.s32 	%p21, %r930, 32;
	@%p21 bra 	$L__BB5_6;
	mad.lo.s32 	%r672, %r924, -31, %r14;
	add.s32 	%r924, %r672, 1;
	setp.ne.s32 	%p22, %r924, 5;
	@%p22 bra 	$L__BB5_5;
	st.local.u32 	[%rd2+4], %r935;
	st.local.v2.u32 	[%rd2+8], {%r934, %r933};
	st.local.v2.u32 	[%rd2+16], {%r932, %r931};
	setp.eq.s64 	%p23, %rd4, 1;
	@%p23 bra 	$L__BB5_115;
	mov.b32 	%r931, 0;
	mov.u32 	%r1024, %r931;
	mov.u32 	%r1025, %r931;
	mov.u32 	%r1026, %r931;
	mov.u32 	%r935, %r931;
	mov.u32 	%r1016, %r931;
$L__BB5_42:
	mul.wide.u32 	%rd19, %r1016, 4;
	add.s64 	%rd20, %rd2, %rd19;
	ld.local.u32 	%r189, [%rd20+4];
	shl.b32 	%r190, %r1016, 5;
	mov.b32 	%r1022, 0;
$L__BB5_43:
	.pragma "nounroll";
	shr.u32 	%r675, %r189, %r1022;
	and.b32  	%r676, %r675, 1;
	setp.eq.b32 	%p24, %r676, 1;
	not.pred 	%p25, %p24;
	add.s32 	%r677, %r190, %r1022;
	mul.lo.s32 	%r678, %r677, 5;
	mul.wide.u32 	%rd21, %r678, 4;
	add.s64 	%rd7, %rd5, %rd21;
	@%p25 bra 	$L__BB5_45;
	ld.global.u32 	%r679, [%rd7];
	xor.b32  	%r935, %r935, %r679;
	ld.global.u32 	%r680, [%rd7+4];
	xor.b32  	%r1026, %r1026, %r680;
	ld.global.u32 	%r681, [%rd7+8];
	xor.b32  	%r1025, %r1025, %r681;
	ld.global.u32 	%r682, [%rd7+12];
	xor.b32  	%r1024, %r1024, %r682;
	ld.global.u32 	%r683, [%rd7+16];
	xor.b32  	%r931, %r931, %r683;
$L__BB5_45:
	and.b32  	%r685, %r675, 2;
	setp.eq.s32 	%p26, %r685, 0;
	@%p26 bra 	$L__BB5_47;
	ld.global.u32 	%r686, [%rd7+20];
	xor.b32  	%r935, %r935, %r686;
	ld.global.u32 	%r687, [%rd7+24];
	xor.b32  	%r1026, %r1026, %r687;
	ld.global.u32 	%r688, [%rd7+28];
	xor.b32  	%r1025, %r1025, %r688;
	ld.global.u32 	%r689, [%rd7+32];
	xor.b32  	%r1024, %r1024, %r689;
	ld.global.u32 	%r690, [%rd7+36];
	xor.b32  	%r931, %r931, %r690;
$L__BB5_47:
	and.b32  	%r692, %r675, 4;
	setp.eq.s32 	%p27, %r692, 0;
	@%p27 bra 	$L__BB5_49;
	ld.global.u32 	%r693, [%rd7+40];
	xor.b32  	%r935, %r935, %r693;
	ld.global.u32 	%r694, [%rd7+44];
	xor.b32  	%r1026, %r1026, %r694;
	ld.global.u32 	%r695, [%rd7+48];
	xor.b32  	%r1025, %r1025, %r695;
	ld.global.u32 	%r696, [%rd7+52];
	xor.b32  	%r1024, %r1024, %r696;
	ld.global.u32 	%r697, [%rd7+56];
	xor.b32  	%r931, %r931, %r697;
$L__BB5_49:
	and.b32  	%r699, %r675, 8;
	setp.eq.s32 	%p28, %r699, 0;
	@%p28 bra 	$L__BB5_51;
	ld.global.u32 	%r700, [%rd7+60];
	xor.b32  	%r935, %r935, %r700;
	ld.global.u32 	%r701, [%rd7+64];
	xor.b32  	%r1026, %r1026, %r701;
	ld.global.u32 	%r702, [%rd7+68];
	xor.b32  	%r1025, %r1025, %r702;
	ld.global.u32 	%r703, [%rd7+72];
	xor.b32  	%r1024, %r1024, %r703;
	ld.global.u32 	%r704, [%rd7+76];
	xor.b32  	%r931, %r931, %r704;
$L__BB5_51:
	and.b32  	%r706, %r675, 16;
	setp.eq.s32 	%p29, %r706, 0;
	@%p29 bra 	$L__BB5_53;
	ld.global.u32 	%r707, [%rd7+80];
	xor.b32  	%r935, %r935, %r707;
	ld.global.u32 	%r708, [%rd7+84];
	xor.b32  	%r1026, %r1026, %r708;
	ld.global.u32 	%r709, [%rd7+88];
	xor.b32  	%r1025, %r1025, %r709;
	ld.global.u32 	%r710, [%rd7+92];
	xor.b32  	%r1024, %r1024, %r710;
	ld.global.u32 	%r711, [%rd7+96];
	xor.b32  	%r931, %r931, %r711;
$L__BB5_53:
	and.b32  	%r713, %r675, 32;
	setp.eq.s32 	%p30, %r713, 0;
	@%p30 bra 	$L__BB5_55;
	ld.global.u32 	%r714, [%rd7+100];
	xor.b32  	%r935, %r935, %r714;
	ld.global.u32 	%r715, [%rd7+104];
	xor.b32  	%r1026, %r1026, %r715;
	ld.global.u32 	%r716, [%rd7+108];
	xor.b32  	%r1025, %r1025, %r716;
	ld.global.u32 	%r717, [%rd7+112];
	xor.b32  	%r1024, %r1024, %r717;
	ld.global.u32 	%r718, [%rd7+116];
	xor.b32  	%r931, %r931, %r718;
$L__BB5_55:
	and.b32  	%r720, %r675, 64;
	setp.eq.s32 	%p31, %r720, 0;
	@%p31 bra 	$L__BB5_57;
	ld.global.u32 	%r721, [%rd7+120];
	xor.b32  	%r935, %r935, %r721;
	ld.global.u32 	%r722, [%rd7+124];
	xor.b32  	%r1026, %r1026, %r722;
	ld.global.u32 	%r723, [%rd7+128];
	xor.b32  	%r1025, %r1025, %r723;
	ld.global.u32 	%r724, [%rd7+132];
	xor.b32  	%r1024, %r1024, %r724;
	ld.global.u32 	%r725, [%rd7+136];
	xor.b32  	%r931, %r931, %r725;
$L__BB5_57:
	and.b32  	%r727, %r675, 128;
	setp.eq.s32 	%p32, %r727, 0;
	@%p32 bra 	$L__BB5_59;
	ld.global.u32 	%r728, [%rd7+140];
	xor.b32  	%r935, %r935, %r728;
	ld.global.u32 	%r729, [%rd7+144];
	xor.b32  	%r1026, %r1026, %r729;
	ld.global.u32 	%r730, [%rd7+148];
	xor.b32  	%r1025, %r1025, %r730;
	ld.global.u32 	%r731, [%rd7+152];
	xor.b32  	%r1024, %r1024, %r731;
	ld.global.u32 	%r732, [%rd7+156];
	xor.b32  	%r931, %r931, %r732;
$L__BB5_59:
	and.b32  	%r734, %r675, 256;
	setp.eq.s32 	%p33, %r734, 0;
	@%p33 bra 	$L__BB5_61;
	ld.global.u32 	%r735, [%rd7+160];
	xor.b32  	%r935, %r935, %r735;
	ld.global.u32 	%r736, [%rd7+164];
	xor.b32  	%r1026, %r1026, %r736;
	ld.global.u32 	%r737, [%rd7+168];
	xor.b32  	%r1025, %r1025, %r737;
	ld.global.u32 	%r738, [%rd7+172];
	xor.b32  	%r1024, %r1024, %r738;
	ld.global.u32 	%r739, [%rd7+176];
	xor.b32  	%r931, %r931, %r739;
$L__BB5_61:
	and.b32  	%r741, %r675, 512;
	setp.eq.s32 	%p34, %r741, 0;
	@%p34 bra 	$L__BB5_63;
	ld.global.u32 	%r742, [%rd7+180];
	xor.b32  	%r935, %r935, %r742;
	ld.global.u32 	%r743, [%rd7+184];
	xor.b32  	%r1026, %r1026, %r743;
	ld.global.u32 	%r744, [%rd7+188];
	xor.b32  	%r1025, %r1025, %r744;
	ld.global.u32 	%r745, [%rd7+192];
	xor.b32  	%r1024, %r1024, %r745;
	ld.global.u32 	%r746, [%rd7+196];
	xor.b32  	%r931, %r931, %r746;
$L__BB5_63:
	and.b32  	%r748, %r675, 1024;
	setp.eq.s32 	%p35, %r748, 0;
	@%p35 bra 	$L__BB5_65;
	ld.global.u32 	%r749, [%rd7+200];
	xor.b32  	%r935, %r935, %r749;
	ld.global.u32 	%r750, [%rd7+204];
	xor.b32  	%r1026, %r1026, %r750;
	ld.global.u32 	%r751, [%rd7+208];
	xor.b32  	%r1025, %r1025, %r751;
	ld.global.u32 	%r752, [%rd7+212];
	xor.b32  	%r1024, %r1024, %r752;
	ld.global.u32 	%r753, [%rd7+216];
	xor.b32  	%r931, %r931, %r753;
$L__BB5_65:
	and.b32  	%r755, %r675, 2048;
	setp.eq.s32 	%p36, %r755, 0;
	@%p36 bra 	$L__BB5_67;
	ld.global.u32 	%r756, [%rd7+220];
	xor.b32  	%r935, %r935, %r756;
	ld.global.u32 	%r757, [%rd7+224];
	xor.b32  	%r1026, %r1026, %r757;
	ld.global.u32 	%r758, [%rd7+228];
	xor.b32  	%r1025, %r1025, %r758;
	ld.global.u32 	%r759, [%rd7+232];
	xor.b32  	%r1024, %r1024, %r759;
	ld.global.u32 	%r760, [%rd7+236];
	xor.b32  	%r931, %r931, %r760;
$L__BB5_67:
	and.b32  	%r762, %r675, 4096;
	setp.eq.s32 	%p37, %r762, 0;
	@%p37 bra 	$L__BB5_69;
	ld.global.u32 	%r763, [%rd7+240];
	xor.b32  	%r935, %r935, %r763;
	ld.global.u32 	%r764, [%rd7+244];
	xor.b32  	%r1026, %r1026, %r764;
	ld.global.u32 	%r765, [%rd7+248];
	xor.b32  	%r1025, %r1025, %r765;
	ld.global.u32 	%r766, [%rd7+252];
	xor.b32  	%r1024, %r1024, %r766;
	ld.global.u32 	%r767, [%rd7+256];
	xor.b32  	%r931, %r931, %r767;
$L__BB5_69:
	and.b32  	%r769, %r675, 8192;
	setp.eq.s32 	%p38, %r769, 0;
	@%p38 bra 	$L__BB5_71;
	ld.global.u32 	%r770, [%rd7+260];
	xor.b32  	%r935, %r935, %r770;
	ld.global.u32 	%r771, [%rd7+264];
	xor.b32  	%r1026, %r1026, %r771;
	ld.global.u32 	%r772, [%rd7+268];
	xor.b32  	%r1025, %r1025, %r772;
	ld.global.u32 	%r773, [%rd7+272];
	xor.b32  	%r1024, %r1024, %r773;
	ld.global.u32 	%r774, [%rd7+276];
	xor.b32  	%r931, %r931, %r774;
$L__BB5_71:
	and.b32  	%r776, %r675, 16384;
	setp.eq.s32 	%p39, %r776, 0;
	@%p39 bra 	$L__BB5_73;
	ld.global.u32 	%r777, [%rd7+280];
	xor.b32  	%r935, %r935, %r777;
	ld.global.u32 	%r778, [%rd7+284];
	xor.b32  	%r1026, %r1026, %r778;
	ld.global.u32 	%r779, [%rd7+288];
	xor.b32  	%r1025, %r1025, %r779;
	ld.global.u32 	%r780, [%rd7+292];
	xor.b32  	%r1024, %r1024, %r780;
	ld.global.u32 	%r781, [%rd7+296];
	xor.b32  	%r931, %r931, %r781;
$L__BB5_73:
	and.b32  	%r783, %r675, 32768;
	setp.eq.s32 	%p40, %r783, 0;
	@%p40 bra 	$L__BB5_75;
	ld.global.u32 	%r784, [%rd7+300];
	xor.b32  	%r935, %r935, %r784;
	ld.global.u32 	%r785, [%rd7+304];
	xor.b32  	%r1026, %r1026, %r785;
	ld.global.u32 	%r786, [%rd7+308];
	xor.b32  	%r1025, %r1025, %r786;
	ld.global.u32 	%r787, [%rd7+312];
	xor.b32  	%r1024, %r1024, %r787;
	ld.global.u32 	%r788, [%rd7+316];
	xor.b32  	%r931, %r931, %r788;
$L__BB5_75:
	add.s32 	%r1022, %r1022, 16;
	setp.ne.s32 	%p41, %r1022, 32;
	@%p41 bra 	$L__BB5_43;
	mad.lo.s32 	%r789, %r1016, -31, %r190;
	add.s32 	%r1016, %r789, 1;
	setp.ne.s32 	%p42, %r1016, 5;
	@%p42 bra 	$L__BB5_42;
	st.local.u32 	[%rd2+4], %r935;
	st.local.v2.u32 	[%rd2+8], {%r1026, %r1025};
	st.local.v2.u32 	[%rd2+16], {%r1024, %r931};
	setp.ne.s64 	%p43, %rd4, 3;
	@%p43 bra 	$L__BB5_115;
	mov.b32 	%r931, 0;
	mov.u32 	%r1116, %r931;
	mov.u32 	%r1117, %r931;
	mov.u32 	%r1118, %r931;
	mov.u32 	%r935, %r931;
	mov.u32 	%r1108, %r931;
$L__BB5_79:
	mul.wide.u32 	%rd22, %r1108, 4;
	add.s64 	%rd23, %rd2, %rd22;
	ld.local.u32 	%r365, [%rd23+4];
	shl.b32 	%r366, %r1108, 5;
	mov.b32 	%r1114, 0;
$L__BB5_80:
	.pragma "nounroll";
	shr.u32 	%r792, %r365, %r1114;
	and.b32  	%r793, %r792, 1;
	setp.eq.b32 	%p44, %r793, 1;
	not.pred 	%p45, %p44;
	add.s32 	%r794, %r366, %r1114;
	mul.lo.s32 	%r795, %r794, 5;
	mul.wide.u32 	%rd24, %r795, 4;
	add.s64 	%rd8, %rd5, %rd24;
	@%p45 bra 	$L__BB5_82;
	ld.global.u32 	%r796, [%rd8];
	xor.b32  	%r935, %r935, %r796;
	ld.global.u32 	%r797, [%rd8+4];
	xor.b32  	%r1118, %r1118, %r797;
	ld.global.u32 	%r798, [%rd8+8];
	xor.b32  	%r1117, %r1117, %r798;
	ld.global.u32 	%r799, [%rd8+12];
	xor.b32  	%r1116, %r1116, %r799;
	ld.global.u32 	%r800, [%rd8+16];
	xor.b32  	%r931, %r931, %r800;
$L__BB5_82:
	and.b32  	%r802, %r792, 2;
	setp.eq.s32 	%p46, %r802, 0;
	@%p46 bra 	$L__BB5_84;
	ld.global.u32 	%r803, [%rd8+20];
	xor.b32  	%r935, %r935, %r803;
	ld.global.u32 	%r804, [%rd8+24];
	xor.b32  	%r1118, %r1118, %r804;
	ld.global.u32 	%r805, [%rd8+28];
	xor.b32  	%r1117, %r1117, %r805;
	ld.global.u32 	%r806, [%rd8+32];
	xor.b32  	%r1116, %r1116, %r806;
	ld.global.u32 	%r807, [%rd8+36];
	xor.b32  	%r931, %r931, %r807;
$L__BB5_84:
	and.b32  	%r809, %r792, 4;
	setp.eq.s32 	%p47, %r809, 0;
	@%p47 bra 	$L__BB5_86;
	ld.global.u32 	%r810, [%rd8+40];
	xor.b32  	%r935, %r935, %r810;
	ld.global.u32 	%r811, [%rd8+44];
	xor.b32  	%r1118, %r1118, %r811;
	ld.global.u32 	%r812, [%rd8+48];
	xor.b32  	%r1117, %r1117, %r812;
	ld.global.u32 	%r813, [%rd8+52];
	xor.b32  	%r1116, %r1116, %r813;
	ld.global.u32 	%r814, [%rd8+56];
	xor.b32  	%r931, %r931, %r814;
$L__BB5_86:
	and.b32  	%r816, %r792, 8;
	setp.eq.s32 	%p48, %r816, 0;
	@%p48 bra 	$L__BB5_88;
	ld.global.u32 	%r817, [%rd8+60];
	xor.b32  	%r935, %r935, %r817;
	ld.global.u32 	%r818, [%rd8+64];
	xor.b32  	%r1118, %r1118, %r818;
	ld.global.u32 	%r819, [%rd8+68];
	xor.b32  	%r1117, %r1117, %r819;
	ld.global.u32 	%r820, [%rd8+72];
	xor.b32  	%r1116, %r1116, %r820;
	ld.global.u32 	%r821, [%rd8+76];
	xor.b32  	%r931, %r931, %r821;
$L__BB5_88:
	and.b32  	%r823, %r792, 16;
	setp.eq.s32 	%p49, %r823, 0;
	@%p49 bra 	$L__BB5_90;
	ld.global.u32 	%r824, [%rd8+80];
	xor.b32  	%r935, %r935, %r824;
	ld.global.u32 	%r825, [%rd8+84];
	xor.b32  	%r1118, %r1118, %r825;
	ld.global.u32 	%r826, [%rd8+88];
	xor.b32  	%r1117, %r1117, %r826;
	ld.global.u32 	%r827, [%rd8+92];
	xor.b32  	%r1116, %r1116, %r827;
	ld.global.u32 	%r828, [%rd8+96];
	xor.b32  	%r931, %r931, %r828;
$L__BB5_90:
	and.b32  	%r830, %r792, 32;
	setp.eq.s32 	%p50, %r830, 0;
	@%p50 bra 	$L__BB5_92;
	ld.global.u32 	%r831, [%rd8+100];
	xor.b32  	%r935, %r935, %r831;
	ld.global.u32 	%r832, [%rd8+104];
	xor.b32  	%r1118, %r1118, %r832;
	ld.global.u32 	%r833, [%rd8+108];
	xor.b32  	%r1117, %r1117, %r833;
	ld.global.u32 	%r834, [%rd8+112];
	xor.b32  	%r1116, %r1116, %r834;
	ld.global.u32 	%r835, [%rd8+116];
	xor.b32  	%r931, %r931, %r835;
$L__BB5_92:
	and.b32  	%r837, %r792, 64;
	setp.eq.s32 	%p51, %r837, 0;
	@%p51 bra 	$L__BB5_94;
	ld.global.u32 	%r838, [%rd8+120];
	xor.b32  	%r935, %r935, %r838;
	ld.global.u32 	%r839, [%rd8+124];
	xor.b32  	%r1118, %r1118, %r839;
	ld.global.u32 	%r840, [%rd8+128];
	xor.b32  	%r1117, %r1117, %r840;
	ld.global.u32 	%r841, [%rd8+132];
	xor.b32  	%r1116, %r1116, %r841;
	ld.global.u32 	%r842, [%rd8+136];
	xor.b32  	%r931, %r931, %r842;
$L__BB5_94:
	and.b32  	%r844, %r792, 128;
	setp.eq.s32 	%p52, %r844, 0;
	@%p52 bra 	$L__BB5_96;
	ld.global.u32 	%r845, [%rd8+140];
	xor.b32  	%r935, %r935, %r845;
	ld.global.u32 	%r846, [%rd8+144];
	xor.b32  	%r1118, %r1118, %r846;
	ld.global.u32 	%r847, [%rd8+148];
	xor.b32  	%r1117, %r1117, %r847;
	ld.global.u32 	%r848, [%rd8+152];
	xor.b32  	%r1116, %r1116, %r848;
	ld.global.u32 	%r849, [%rd8+156];
	xor.b32  	%r931, %r931, %r849;
$L__BB5_96:
	and.b32  	%r851, %r792, 256;
	setp.eq.s32 	%p53, %r851, 0;
	@%p53 bra 	$L__BB5_98;
	ld.global.u32 	%r852, [%rd8+160];
	xor.b32  	%r935, %r935, %r852;
	ld.global.u32 	%r853, [%rd8+164];
	xor.b32  	%r1118, %r1118, %r853;
	ld.global.u32 	%r854, [%rd8+168];
	xor.b32  	%r1117, %r1117, %r854;
	ld.global.u32 	%r855, [%rd8+172];
	xor.b32  	%r1116, %r1116, %r855;
	ld.global.u32 	%r856, [%rd8+176];
	xor.b32  	%r931, %r931, %r856;
$L__BB5_98:
	and.b32  	%r858, %r792, 512;
	setp.eq.s32 	%p54, %r858, 0;
	@%p54 bra 	$L__BB5_100;
	ld.global.u32 	%r859, [%rd8+180];
	xor.b32  	%r935, %r935, %r859;
	ld.global.u32 	%r860, [%rd8+184];
	xor.b32  	%r1118, %r1118, %r860;
	ld.global.u32 	%r861, [%rd8+188];
	xor.b32  	%r1117, %r1117, %r861;
	ld.global.u32 	%r862, [%rd8+192];
	xor.b32  	%r1116, %r1116, %r862;
	ld.global.u32 	%r863, [%rd8+196];
	xor.b32  	%r931, %r931, %r863;
$L__BB5_100:
	and.b32  	%r865, %r792, 1024;
	setp.eq.s32 	%p55, %r865, 0;
	@%p55 bra 	$L__BB5_102;
	ld.global.u32 	%r866, [%rd8+200];
	xor.b32  	%r935, %r935, %r866;
	ld.global.u32 	%r867, [%rd8+204];
	xor.b32  	%r1118, %r1118, %r867;
	ld.global.u32 	%r868, [%rd8+208];
	xor.b32  	%r1117, %r1117, %r868;
	ld.global.u32 	%r869, [%rd8+212];
	xor.b32  	%r1116, %r1116, %r869;
	ld.global.u32 	%r870, [%rd8+216];
	xor.b32  	%r931, %r931, %r870;
$L__BB5_102:
	and.b32  	%r872, %r792, 2048;
	setp.eq.s32 	%p56, %r872, 0;
	@%p56 bra 	$L__BB5_104;
	ld.global.u32 	%r873, [%rd8+220];
	xor.b32  	%r935, %r935, %r873;
	ld.global.u32 	%r874, [%rd8+224];
	xor.b32  	%r1118, %r1118, %r874;
	ld.global.u32 	%r875, [%rd8+228];
	xor.b32  	%r1117, %r1117, %r875;
	ld.global.u32 	%r876, [%rd8+232];
	xor.b32  	%r1116, %r1116, %r876;
	ld.global.u32 	%r877, [%rd8+236];
	xor.b32  	%r931, %r931, %r877;
$L__BB5_104:
	and.b32  	%r879, %r792, 4096;
	setp.eq.s32 	%p57, %r879, 0;
	@%p57 bra 	$L__BB5_106;
	ld.global.u32 	%r880, [%rd8+240];
	xor.b32  	%r935, %r935, %r880;
	ld.global.u32 	%r881, [%rd8+244];
	xor.b32  	%r1118, %r1118, %r881;
	ld.global.u32 	%r882, [%rd8+248];
	xor.b32  	%r1117, %r1117, %r882;
	ld.global.u32 	%r883, [%rd8+252];
	xor.b32  	%r1116, %r1116, %r883;
	ld.global.u32 	%r884, [%rd8+256];
	xor.b32  	%r931, %r931, %r884;
$L__BB5_106:
	and.b32  	%r886, %r792, 8192;
	setp.eq.s32 	%p58, %r886, 0;
	@%p58 bra 	$L__BB5_108;
	ld.global.u32 	%r887, [%rd8+260];
	xor.b32  	%r935, %r935, %r887;
	ld.global.u32 	%r888, [%rd8+264];
	xor.b32  	%r1118, %r1118, %r888;
	ld.global.u32 	%r889, [%rd8+268];
	xor.b32  	%r1117, %r1117, %r889;
	ld.global.u32 	%r890, [%rd8+272];
	xor.b32  	%r1116, %r1116, %r890;
	ld.global.u32 	%r891, [%rd8+276];
	xor.b32  	%r931, %r931, %r891;
$L__BB5_108:
	and.b32  	%r893, %r792, 16384;
	setp.eq.s32 	%p59, %r893, 0;
	@%p59 bra 	$L__BB5_110;
	ld.global.u32 	%r894, [%rd8+280];
	xor.b32  	%r935, %r935, %r894;
	ld.global.u32 	%r895, [%rd8+284];
	xor.b32  	%r1118, %r1118, %r895;
	ld.global.u32 	%r896, [%rd8+288];
	xor.b32  	%r1117, %r1117, %r896;
	ld.global.u32 	%r897, [%rd8+292];
	xor.b32  	%r1116, %r1116, %r897;
	ld.global.u32 	%r898, [%rd8+296];
	xor.b32  	%r931, %r931, %r898;
$L__BB5_110:
	and.b32  	%r900, %r792, 32768;
	setp.eq.s32 	%p60, %r900, 0;
	@%p60 bra 	$L__BB5_112;
	ld.global.u32 	%r901, [%rd8+300];
	xor.b32  	%r935, %r935, %r901;
	ld.global.u32 	%r902, [%rd8+304];
	xor.b32  	%r1118, %r1118, %r902;
	ld.global.u32 	%r903, [%rd8+308];
	xor.b32  	%r1117, %r1117, %r903;
	ld.global.u32 	%r904, [%rd8+312];
	xor.b32  	%r1116, %r1116, %r904;
	ld.global.u32 	%r905, [%rd8+316];
	xor.b32  	%r931, %r931, %r905;
$L__BB5_112:
	add.s32 	%r1114, %r1114, 16;
	setp.ne.s32 	%p61, %r1114, 32;
	@%p61 bra 	$L__BB5_80;
	mad.lo.s32 	%r906, %r1108, -31, %r366;
	add.s32 	%r1108, %r906, 1;
	setp.ne.s32 	%p62, %r1108, 5;
	@%p62 bra 	$L__BB5_79;
	st.local.u32 	[%rd2+4], %r935;
	st.local.v2.u32 	[%rd2+8], {%r1118, %r1117};
	st.local.v2.u32 	[%rd2+16], {%r1116, %r931};
$L__BB5_115:
	shr.u64 	%rd28, %rd3, 2;
	add.s32 	%r918, %r918, 1;
	setp.gt.u64 	%p63, %rd3, 3;
	@%p63 bra 	$L__BB5_3;
$L__BB5_116:
	sub.f32 	%f3, %f2, %f1;
	shr.u32 	%r907, %r935, 2;
	xor.b32  	%r908, %r907, %r935;
	shl.b32 	%r909, %r931, 4;
	shl.b32 	%r910, %r908, 1;
	xor.b32  	%r911, %r910, %r909;
	xor.b32  	%r912, %r911, %r908;
	xor.b32  	%r913, %r912, %r931;
	add.s32 	%r914, %r1, %r913;
	add.s32 	%r915, %r914, 362437;
	cvt.rn.f32.u32 	%f4, %r915;
	fma.rn.f32 	%f5, %f4, 0f2F800000, 0f2F000000;
	fma.rn.f32 	%f6, %f3, %f5, %f1;
	cvta.to.global.u64 	%rd25, %rd10;
	shl.b64 	%rd26, %rd1, 2;
	add.s64 	%rd27, %rd25, %rd26;
	st.global.f32 	[%rd27], %f6;
$L__BB5_117:
	ret;

}


// ===== COMPILED SASS (sm_100) =====

	.target	sm_100

	.elftype	@"ET_EXEC"


//--------------------- .note.nv.tkinfo           --------------------------
	.section	.note.nv.tkinfo,"",@"SHT_NOTE"
	.sectionflags	@"SHF_NOTE_NV_TKINFO"
	.tkinfo
        /*0018*/ 	.word	0x00000002
        /*0030*/ 	.string	""
        /*0030*/ 	.string	"ptxas"
        /*0030*/ 	.string	"Cuda compilation tools, release 13.0, V13.0.88"
        /*0030*/ 	.string	"Build cuda_13.0.r13.0/compiler.36424714_0"
        /*0030*/ 	.string	"-arch sm_100 -m 64 "



//--------------------- .note.nv.cuinfo           --------------------------
	.section	.note.nv.cuinfo,"",@"SHT_NOTE"
	.sectionflags	@"SHF_NOTE_NV_CUINFO"
        /*0018*/ 	.short	0x0002
        /*001a*/ 	.short	0x0064
        /*001c*/ 	.short	0x0082
	.zero		2


//--------------------- .nv.info                  --------------------------
	.section	.nv.info,"",@"SHT_CUDA_INFO"
	.align	4


	//----- nvinfo : EIATTR_REGCOUNT
	.align		4
        /*0000*/ 	.byte	0x04, 0x2f
        /*0002*/ 	.short	(.L_10 - .L_9)
	.align		4
.L_9:
        /*0004*/ 	.word	index@(zeros_kernel_float)
        /*0008*/ 	.word	0x00000006


	//----- nvinfo : EIATTR_FRAME_SIZE
	.align		4
.L_10:
        /*000c*/ 	.byte	0x04, 0x11
        /*000e*/ 	.short	(.L_12 - .L_11)
	.align		4
.L_11:
        /*0010*/ 	.word	index@(zeros_kernel_float)
        /*0014*/ 	.word	0x00000000


	//----- nvinfo : EIATTR_REGCOUNT
	.align		4
.L_12:
        /*0018*/ 	.byte	0x04, 0x2f
        /*001a*/ 	.short	(.L_14 - .L_13)
	.align		4
.L_13:
        /*001c*/ 	.word	index@(zeros_kernel_int)
        /*0020*/ 	.word	0x00000006


	//----- nvinfo : EIATTR_FRAME_SIZE
	.align		4
.L_14:
        /*0024*/ 	.byte	0x04, 0x11
        /*0026*/ 	.short	(.L_16 - .L_15)
	.align		4
.L_15:
        /*0028*/ 	.word	index@(zeros_kernel_int)
        /*002c*/ 	.word	0x00000000


	//----- nvinfo : EIATTR_REGCOUNT
	.align		4
.L_16:
        /*0030*/ 	.byte	0x04, 0x2f
        /*0032*/ 	.short	(.L_18 - .L_17)
	.align		4
.L_17:
        /*0034*/ 	.word	index@(ones_kernel_float)
        /*0038*/ 	.word	0x00000008


	//----- nvinfo : EIATTR_FRAME_SIZE
	.align		4
.L_18:
        /*003c*/ 	.byte	0x04, 0x11
        /*003e*/ 	.short	(.L_20 - .L_19)
	.align		4
.L_19:
        /*0040*/ 	.word	index@(ones_kernel_float)
        /*0044*/ 	.word	0x00000000


	//----- nvinfo : EIATTR_REGCOUNT
	.align		4
.L_20:
        /*0048*/ 	.byte	0x04, 0x2f
        /*004a*/ 	.short	(.L_22 - .L_21)
	.align		4
.L_21:
        /*004c*/ 	.word	index@(ones_kernel_int)
        /*0050*/ 	.word	0x00000008


	//----- nvinfo : EIATTR_FRAME_SIZE
	.align		4
.L_22:
        /*0054*/ 	.byte	0x04, 0x11
        /*0056*/ 	.short	(.L_24 - .L_23)
	.align		4
.L_23:
        /*0058*/ 	.word	index@(ones_kernel_int)
        /*005c*/ 	.word	0x00000000


	//----- nvinfo : EIATTR_REGCOUNT
	.align		4
.L_24:
        /*0060*/ 	.byte	0x04, 0x2f
        /*0062*/ 	.short	(.L_26 - .L_25)
	.align		4
.L_25:
        /*0064*/ 	.word	index@(randn_kernel_float)
        /*0068*/ 	.word	0x0000001f


	//----- nvinfo : EIATTR_FRAME_SIZE
	.align		4
.L_26:
        /*006c*/ 	.byte	0x04, 0x11
        /*006e*/ 	.short	(.L_28 - .L_27)
	.align		4
.L_27:
        /*0070*/ 	.word	index@($__internal_0_$__cuda_sm20_sqrt_rn_f32_slowpath)
        /*0074*/ 	.word	0x00000030


	//----- nvinfo : EIATTR_FRAME_SIZE
	.align		4
.L_28:
        /*0078*/ 	.byte	0x04, 0x11
        /*007a*/ 	.short	(.L_30 - .L_29)
	.align		4
.L_29:
        /*007c*/ 	.word	index@(randn_kernel_float)
        /*0080*/ 	.word	0x00000030


	//----- nvinfo : EIATTR_REGCOUNT
	.align		4
.L_30:
        /*0084*/ 	.byte	0x04, 0x2f
        /*0086*/ 	.short	(.L_32 - .L_31)
	.align		4
.L_31:
        /*0088*/ 	.word	index@(uniform_kernel_float)
        /*008c*/ 	.word	0x0000001f


	//----- nvinfo : EIATTR_FRAME_SIZE
	.align		4
.L_32:
        /*0090*/ 	.byte	0x04, 0x11
        /*0092*/ 	.short	(.L_34 - .L_33)
	.align		4
.L_33:
        /*0094*/ 	.word	index@(uniform_kernel_float)
        /*0098*/ 	.word	0x00000030


	//----- nvinfo : EIATTR_MIN_STACK_SIZE
	.align		4
.L_34:
        /*009c*/ 	.byte	0x04, 0x12
        /*009e*/ 	.short	(.L_36 - .L_35)
	.align		4
.L_35:
        /*00a0*/ 	.word	index@(uniform_kernel_float)
        /*00a4*/ 	.word	0x00000030


	//----- nvinfo : EIATTR_MIN_STACK_SIZE
	.align		4
.L_36:
        /*00a8*/ 	.byte	0x04, 0x12
        /*00aa*/ 	.short	(.L_38 - .L_37)
	.align		4
.L_37:
        /*00ac*/ 	.word	index@(randn_kernel_float)
        /*00b0*/ 	.word	0x00000030


	//----- nvinfo : EIATTR_MIN_STACK_SIZE
	.align		4
.L_38:
        /*00b4*/ 	.byte	0x04, 0x12
        /*00b6*/ 	.short	(.L_40 - .L_39)
	.align		4
.L_39:
        /*00b8*/ 	.word	index@(ones_kernel_int)
        /*00bc*/ 	.word	0x00000000


	//----- nvinfo : EIATTR_MIN_STACK_SIZE
	.align		4
.L_40:
        /*00c0*/ 	.byte	0x04, 0x12
        /*00c2*/ 	.short	(.L_42 - .L_41)
	.align		4
.L_41:
        /*00c4*/ 	.word	index@(ones_kernel_float)
        /*00c8*/ 	.word	0x00000000


	//----- nvinfo : EIATTR_MIN_STACK_SIZE
	.align		4
.L_42:
        /*00cc*/ 	.byte	0x04, 0x12
        /*00ce*/ 	.short	(.L_44 - .L_43)
	.align		4
.L_43:
        /*00d0*/ 	.word	index@(zeros_kernel_int)
        /*00d4*/ 	.word	0x00000000


	//----- nvinfo : EIATTR_MIN_STACK_SIZE
	.align		4
.L_44:
        /*00d8*/ 	.byte	0x04, 0x12
        /*00da*/ 	.short	(.L_46 - .L_45)
	.align		4
.L_45:
        /*00dc*/ 	.word	index@(zeros_kernel_float)
        /*00e0*/ 	.word	0x00000000
.L_46:


//--------------------- .nv.compat                --------------------------
	.section	.nv.compat,"",@"SHT_CUDA_COMPAT_INFO"
	.align	4
        /*0000*/ 	.byte	0x02, 0x09, 0x00, 0x00, 0x02, 0x02, 0x01, 0x00, 0x02, 0x05, 0x05, 0x00, 0x03, 0x07, 0x01, 0x01
        /*0010*/ 	.byte	0x02, 0x03, 0x00, 0x00, 0x02, 0x06, 0x01, 0x00, 0x04, 0x0b, 0x08, 0x00, 0x01, 0x00, 0x00, 0x00
        /*0020*/ 	.byte	0x00, 0x00, 0x00, 0x00


//--------------------- .nv.info.uniform_kernel_float --------------------------
	.section	.nv.info.uniform_kernel_float,"",@"SHT_CUDA_INFO"
	.sectionflags	@""
	.align	4


	//----- nvinfo : EIATTR_CUDA_API_VERSION
	.align		4
        /*0000*/ 	.byte	0x04, 0x37
        /*0002*/ 	.short	(.L_48 - .L_47)
.L_47:
        /*0004*/ 	.word	0x00000082


	//----- nvinfo : EIATTR_KPARAM_INFO
	.align		4
.L_48:
        /*0008*/ 	.byte	0x04, 0x17
        /*000a*/ 	.short	(.L_50 - .L_49)
.L_49:
        /*000c*/ 	.word	0x00000000
        /*0010*/ 	.short	0x0004
        /*0012*/ 	.short	0x0018
        /*0014*/ 	.byte	0x00, 0xf0, 0x21, 0x00


	//----- nvinfo : EIATTR_KPARAM_INFO
	.align		4
.L_50:
        /*0018*/ 	.byte	0x04, 0x17
        /*001a*/ 	.short	(.L_52 - .L_51)
.L_51:
        /*001c*/ 	.word	0x00000000
        /*0020*/ 	.short	0x0003
        /*0022*/ 	.short	0x0014
        /*0024*/ 	.byte	0x00, 0xf0, 0x11, 0x00


	//----- nvinfo : EIATTR_KPARAM_INFO
	.align		4
.L_52:
        /*0028*/ 	.byte	0x04, 0x17
        /*002a*/ 	.short	(.L_54 - .L_53)
.L_53:
        /*002c*/ 	.word	0x00000000
        /*0030*/ 	.short	0x0002
        /*0032*/ 	.short	0x0010
        /*0034*/ 	.byte	0x00, 0xf0, 0x11, 0x00


	//----- nvinfo : EIATTR_KPARAM_INFO
	.align		4
.L_54:
        /*0038*/ 	.byte	0x04, 0x17
        /*003a*/ 	.short	(.L_56 - .L_55)
.L_55:
        /*003c*/ 	.word	0x00000000
        /*0040*/ 	.short	0x0001
        /*0042*/ 	.short	0x0008
        /*0044*/ 	.byte	0x00, 0xf0, 0x21, 0x00


	//----- nvinfo : EIATTR_KPARAM_INFO
	.align		4
.L_56:
        /*0048*/ 	.byte	0x04, 0x17
        /*004a*/ 	.short	(.L_58 - .L_57)
.L_57:
        /*004c*/ 	.word	0x00000000
        /*0050*/ 	.short	0x0000
        /*0052*/ 	.short	0x0000
        /*0054*/ 	.byte	0x00, 0xf5, 0x21, 0x00


	//----- nvinfo : EIATTR_SPARSE_MMA_MASK
	.align		4
.L_58:
        /*0058*/ 	.byte	0x03, 0x50
        /*005a*/ 	.short	0x0000


	//----- nvinfo : EIATTR_MAXREG_COUNT
	.align		4
        /*005c*/ 	.byte	0x03, 0x1b
        /*005e*/ 	.short	0x00ff


	//----- nvinfo : EIATTR_MERCURY_ISA_VERSION
	.align		4
        /*0060*/ 	.byte	0x03, 0x5f
        /*0062*/ 	.short	0x0101


	//----- nvinfo : EIATTR_VRC_CTA_INIT_COUNT
	.align		4
        /*0064*/ 	.byte	0x02, 0x4a
	.zero		1
	.zero		1


	//----- nvinfo : EIATTR_EXIT_INSTR_OFFSETS
	.align		4
        /*0068*/ 	.byte	0x04, 0x1c
        /*006a*/ 	.short	(.L_60 - .L_59)


	//   ....[0]....
.L_59:
        /*006c*/ 	.word	0x00000090


	//   ....[1]....
        /*0070*/ 	.word	0x00002820


	//----- nvinfo : EIATTR_CRS_STACK_SIZE
	.align		4
.L_60:
        /*0074*/ 	.byte	0x04, 0x1e
        /*0076*/ 	.short	(.L_62 - .L_61)
.L_61:
        /*0078*/ 	.word	0x00000000


	//----- nvinfo : EIATTR_CBANK_PARAM_SIZE
	.align		4
.L_62:
        /*007c*/ 	.byte	0x03, 0x19
        /*007e*/ 	.short	0x0020


	//----- nvinfo : EIATTR_PARAM_CBANK
	.align		4
        /*0080*/ 	.byte	0x04, 0x0a
        /*0082*/ 	.short	(.L_64 - .L_63)
	.align		4
.L_63:
        /*0084*/ 	.word	index@(.nv.constant0.uniform_kernel_float)
        /*0088*/ 	.short	0x0380
        /*008a*/ 	.short	0x0020


	//----- nvinfo : EIATTR_SW_WAR
	.align		4
.L_64:
        /*008c*/ 	.byte	0x04, 0x36
        /*008e*/ 	.short	(.L_66 - .L_65)
.L_65:
        /*0090*/ 	.word	0x00000008
.L_66:


//--------------------- .nv.info.randn_kernel_float --------------------------
	.section	.nv.info.randn_kernel_float,"",@"SHT_CUDA_INFO"
	.sectionflags	@""
	.align	4


	//----- nvinfo : EIATTR_CUDA_API_VERSION
	.align		4
        /*0000*/ 	.byte	0x04, 0x37
        /*0002*/ 	.short	(.L_68 - .L_67)
.L_67:
        /*0004*/ 	.word	0x00000082


	//----- nvinfo : EIATTR_KPARAM_INFO
	.align		4
.L_68:
        /*0008*/ 	.byte	0x04, 0x17
        /*000a*/ 	.short	(.L_70 - .L_69)
.L_69:
        /*000c*/ 	.word	0x00000000
        /*0010*/ 	.short	0x0002
        /*0012*/ 	.short	0x0010
        /*0014*/ 	.byte	0x00, 0xf0, 0x21, 0x00


	//----- nvinfo : EIATTR_KPARAM_INFO
	.align		4
.L_70:
        /*0018*/ 	.byte	0x04, 0x17
        /*001a*/ 	.short	(.L_72 - .L_71)
.L_71:
        /*001c*/ 	.word	0x00000000
        /*0020*/ 	.short	0x0001
        /*0022*/ 	.short	0x0008
        /*0024*/ 	.byte	0x00, 0xf0, 0x21, 0x00


	//----- nvinfo : EIATTR_KPARAM_INFO
	.align		4
.L_72:
        /*0028*/ 	.byte	0x04, 0x17
        /*002a*/ 	.short	(.L_74 - .L_73)
.L_73:
        /*002c*/ 	.word	0x00000000
        /*0030*/ 	.short	0x0000
        /*0032*/ 	.short	0x0000
        /*0034*/ 	.byte	0x00, 0xf5, 0x21, 0x00


	//----- nvinfo : EIATTR_SPARSE_MMA_MASK
	.align		4
.L_74:
        /*0038*/ 	.byte	0x03, 0x50
        /*003a*/ 	.short	0x0000


	//----- nvinfo : EIATTR_MAXREG_COUNT
	.align		4
        /*003c*/ 	.byte	0x03, 0x1b
        /*003e*/ 	.short	0x00ff


	//----- nvinfo : EIATTR_MERCURY_ISA_VERSION
	.align		4
        /*0040*/ 	.byte	0x03, 0x5f
        /*0042*/ 	.short	0x0101


	//----- nvinfo : EIATTR_VRC_CTA_INIT_COUNT
	.align		4
        /*0044*/ 	.byte	0x02, 0x4a
	.zero		1
	.zero		1


	//----- nvinfo : EIATTR_EXIT_INSTR_OFFSETS
	.align		4
        /*0048*/ 	.byte	0x04, 0x1c
        /*004a*/ 	.short	(.L_76 - .L_75)


	//   ....[0]....
.L_75:
        /*004c*/ 	.word	0x00000090


	//   ....[1]....
        /*0050*/ 	.word	0x00002b80


	//----- nvinfo : EIATTR_CRS_STACK_SIZE
	.align		4
.L_76:
        /*0054*/ 	.byte	0x04, 0x1e
        /*0056*/ 	.short	(.L_78 - .L_77)
.L_77:
        /*0058*/ 	.word	0x00000000


	//----- nvinfo : EIATTR_CBANK_PARAM_SIZE
	.align		4
.L_78:
        /*005c*/ 	.byte	0x03, 0x19
        /*005e*/ 	.short	0x0018


	//----- nvinfo : EIATTR_PARAM_CBANK
	.align		4
        /*0060*/ 	.byte	0x04, 0x0a
        /*0062*/ 	.short	(.L_80 - .L_79)
	.align		4
.L_79:
        /*0064*/ 	.word	index@(.nv.constant0.randn_kernel_float)
        /*0068*/ 	.short	0x0380
        /*006a*/ 	.short	0x0018


	//----- nvinfo : EIATTR_SW_WAR
	.align		4
.L_80:
        /*006c*/ 	.byte	0x04, 0x36
        /*006e*/ 	.short	(.L_82 - .L_81)
.L_81:
        /*0070*/ 	.word	0x00000008
.L_82:


//--------------------- .nv.info.ones_kernel_int  --------------------------
	.section	.nv.info.ones_kernel_int,"",@"SHT_CUDA_INFO"
	.sectionflags	@""
	.align	4


	//----- nvinfo : EIATTR_CUDA_API_VERSION
	.align		4
        /*0000*/ 	.byte	0x04, 0x37
        /*0002*/ 	.short	(.L_84 - .L_83)
.L_83:
        /*0004*/ 	.word	0x00000082


	//----- nvinfo : EIATTR_KPARAM_INFO
	.align		4
.L_84:
        /*0008*/ 	.byte	0x04, 0x17
        /*000a*/ 	.short	(.L_86 - .L_85)
.L_85:
        /*000c*/ 	.word	0x00000000
        /*0010*/ 	.short	0x0001
        /*0012*/ 	.short	0x0008
        /*0014*/ 	.byte	0x00, 0xf0, 0x21, 0x00


	//----- nvinfo : EIATTR_KPARAM_INFO
	.align		4
.L_86:
        /*0018*/ 	.byte	0x04, 0x17
        /*001a*/ 	.short	(.L_88 - .L_87)
.L_87:
        /*001c*/ 	.word	0x00000000
        /*0020*/ 	.short	0x0000
        /*0022*/ 	.short	0x0000
        /*0024*/ 	.byte	0x00, 0xf5, 0x21, 0x00


	//----- nvinfo : EIATTR_SPARSE_MMA_MASK
	.align		4
.L_88:
        /*0028*/ 	.byte	0x03, 0x50
        /*002a*/ 	.short	0x0000


	//----- nvinfo : EIATTR_MAXREG_COUNT
	.align		4
        /*002c*/ 	.byte	0x03, 0x1b
        /*002e*/ 	.short	0x00ff


	//----- nvinfo : EIATTR_MERCURY_ISA_VERSION
	.align		4
        /*0030*/ 	.byte	0x03, 0x5f
        /*0032*/ 	.short	0x0101


	//----- nvinfo : EIATTR_VRC_CTA_INIT_COUNT
	.align		4
        /*0034*/ 	.byte	0x02, 0x4a
	.zero		1
	.zero		1


	//----- nvinfo : EIATTR_EXIT_INSTR_OFFSETS
	.align		4
        /*0038*/ 	.byte	0x04, 0x1c
        /*003a*/ 	.short	(.L_90 - .L_89)


	//   ....[0]....
.L_89:
        /*003c*/ 	.word	0x00000080


	//   ....[1]....
        /*0040*/ 	.word	0x000000f0


	//----- nvinfo : EIATTR_CBANK_PARAM_SIZE
	.align		4
.L_90:
        /*0044*/ 	.byte	0x03, 0x19
        /*0046*/ 	.short	0x0010


	//----- nvinfo : EIATTR_PARAM_CBANK
	.align		4
        /*0048*/ 	.byte	0x04, 0x0a
        /*004a*/ 	.short	(.L_92 - .L_91)
	.align		4
.L_91:
        /*004c*/ 	.word	index@(.nv.constant0.ones_kernel_int)
        /*0050*/ 	.short	0x0380
        /*0052*/ 	.short	0x0010


	//----- nvinfo : EIATTR_SW_WAR
	.align		4
.L_92:
        /*0054*/ 	.byte	0x04, 0x36
        /*0056*/ 	.short	(.L_94 - .L_93)
.L_93:
        /*0058*/ 	.word	0x00000008
.L_94:


//--------------------- .nv.info.ones_kernel_float --------------------------
	.section	.nv.info.ones_kernel_float,"",@"SHT_CUDA_INFO"
	.sectionflags	@""
	.align	4


	//----- nvinfo : EIATTR_CUDA_API_VERSION
	.align		4
        /*0000*/ 	.byte	0x04, 0x37
        /*0002*/ 	.short	(.L_96 - .L_95)
.L_95:
        /*0004*/ 	.word	0x00000082


	//----- nvinfo : EIATTR_KPARAM_INFO
	.align		4
.L_96:
        /*0008*/ 	.byte	0x04, 0x17
        /*000a*/ 	.short	(.L_98 - .L_97)
.L_97:
        /*000c*/ 	.word	0x00000000
        /*0010*/ 	.short	0x0001
        /*0012*/ 	.short	0x0008
        /*0014*/ 	.byte	0x00, 0xf0, 0x21, 0x00


	//----- nvinfo : EIATTR_KPARAM_INFO
	.align		4
.L_98:
        /*0018*/ 	.byte	0x04, 0x17
        /*001a*/ 	.short	(.L_100 - .L_99)
.L_99:
        /*001c*/ 	.word	0x00000000
        /*0020*/ 	.short	0x0000
        /*0022*/ 	.short	0x0000
        /*0024*/ 	.byte	0x00, 0xf5, 0x21, 0x00


	//----- nvinfo : EIATTR_SPARSE_MMA_MASK
	.align		4
.L_100:
        /*0028*/ 	.byte	0x03, 0x50
        /*002a*/ 	.short	0x0000


	//----- nvinfo : EIATTR_MAXREG_COUNT
	.align		4
        /*002c*/ 	.byte	0x03, 0x1b
        /*002e*/ 	.short	0x00ff


	//----- nvinfo : EIATTR_MERCURY_ISA_VERSION
	.align		4
        /*0030*/ 	.byte	0x03, 0x5f
        /*0032*/ 	.short	0x0101


	//----- nvinfo : EIATTR_VRC_CTA_INIT_COUNT
	.align		4
        /*0034*/ 	.byte	0x02, 0x4a
	.zero		1
	.zero		1


	//----- nvinfo : EIATTR_EXIT_INSTR_OFFSETS
	.align		4
        /*0038*/ 	.byte	0x04, 0x1c
        /*003a*/ 	.short	(.L_102 - .L_101)


	//   ....[0]....
.L_101:
        /*003c*/ 	.word	0x00000080


	//   ....[1]....
        /*0040*/ 	.word	0x000000f0


	//----- nvinfo : EIATTR_CBANK_PARAM_SIZE
	.align		4
.L_102:
        /*0044*/ 	.byte	0x03, 0x19
        /*0046*/ 	.short	0x0010


	//----- nvinfo : EIATTR_PARAM_CBANK
	.align		4
        /*0048*/ 	.byte	0x04, 0x0a
        /*004a*/ 	.short	(.L_104 - .L_103)
	.align		4
.L_103:
        /*004c*/ 	.word	index@(.nv.constant0.ones_kernel_float)
        /*0050*/ 	.short	0x0380
        /*0052*/ 	.short	0x0010


	//----- nvinfo : EIATTR_SW_WAR
	.align		4
.L_104:
        /*0054*/ 	.byte	0x04, 0x36
        /*0056*/ 	.short	(.L_106 - .L_105)
.L_105:
        /*0058*/ 	.word	0x00000008
.L_106:


//--------------------- .nv.info.zeros_kernel_int --------------------------
	.section	.nv.info.zeros_kernel_int,"",@"SHT_CUDA_INFO"
	.sectionflags	@""
	.align	4


	//----- nvinfo : EIATTR_CUDA_API_VERSION
	.align		4
        /*0000*/ 	.byte	0x04, 0x37
        /*0002*/ 	.short	(.L_108 - .L_107)
.L_107:
        /*0004*/ 	.word	0x00000082


	//----- nvinfo : EIATTR_KPARAM_INFO
	.align		4
.L_108:
        /*0008*/ 	.byte	0x04, 0x17
        /*000a*/ 	.short	(.L_110 - .L_109)
.L_109:
        /*000c*/ 	.word	0x00000000
        /*0010*/ 	.short	0x0001
        /*0012*/ 	.short	0x0008
        /*0014*/ 	.byte	0x00, 0xf0, 0x21, 0x00


	//----- nvinfo : EIATTR_KPARAM_INFO
	.align		4
.L_110:
        /*0018*/ 	.byte	0x04, 0x17
        /*001a*/ 	.short	(.L_112 - .L_111)
.L_111:
        /*001c*/ 	.word	0x00000000
        /*0020*/ 	.short	0x0000
        /*0022*/ 	.short	0x0000
        /*0024*/ 	.byte	0x00, 0xf5, 0x21, 0x00


	//----- nvinfo : EIATTR_SPARSE_MMA_MASK
	.align		4
.L_112:
        /*0028*/ 	.byte	0x03, 0x50
        /*002a*/ 	.short	0x0000


	//----- nvinfo : EIATTR_MAXREG_COUNT
	.align		4
        /*002c*/ 	.byte	0x03, 0x1b
        /*002e*/ 	.short	0x00ff


	//----- nvinfo : EIATTR_MERCURY_ISA_VERSION
	.align		4
        /*0030*/ 	.byte	0x03, 0x5f
        /*0032*/ 	.short	0x0101


	//----- nvinfo : EIATTR_VRC_CTA_INIT_COUNT
	.align		4
        /*0034*/ 	.byte	0x02, 0x4a
	.zero		1
	.zero		1


	//----- nvinfo : EIATTR_EXIT_INSTR_OFFSETS
	.align		4
        /*0038*/ 	.byte	0x04, 0x1c
        /*003a*/ 	.short	(.L_114 - .L_113)


	//   ....[0]....
.L_113:
        /*003c*/ 	.word	0x00000080


	//   ....[1]....
        /*0040*/ 	.word	0x000000e0


	//----- nvinfo : EIATTR_CBANK_PARAM_SIZE
	.align		4
.L_114:
        /*0044*/ 	.byte	0x03, 0x19
        /*0046*/ 	.short	0x0010


	//----- nvinfo : EIATTR_PARAM_CBANK
	.align		4
        /*0048*/ 	.byte	0x04, 0x0a
        /*004a*/ 	.short	(.L_116 - .L_115)
	.align		4
.L_115:
        /*004c*/ 	.word	index@(.nv.constant0.zeros_kernel_int)
        /*0050*/ 	.short	0x0380
        /*0052*/ 	.short	0x0010


	//----- nvinfo : EIATTR_SW_WAR
	.align		4
.L_116:
        /*0054*/ 	.byte	0x04, 0x36
        /*0056*/ 	.short	(.L_118 - .L_117)
.L_117:
        /*0058*/ 	.word	0x00000008
.L_118:


//--------------------- .nv.info.zeros_kernel_float --------------------------
	.section	.nv.info.zeros_kernel_float,"",@"SHT_CUDA_INFO"
	.sectionflags	@""
	.align	4


	//----- nvinfo : EIATTR_CUDA_API_VERSION
	.align		4
        /*0000*/ 	.byte	0x04, 0x37
        /*0002*/ 	.short	(.L_120 - .L_119)
.L_119:
        /*0004*/ 	.word	0x00000082


	//----- nvinfo : EIATTR_KPARAM_INFO
	.align		4
.L_120:
        /*0008*/ 	.byte	0x04, 0x17
        /*000a*/ 	.short	(.L_122 - .L_121)
.L_121:
        /*000c*/ 	.word	0x00000000
        /*0010*/ 	.short	0x0001
        /*0012*/ 	.short	0x0008
        /*0014*/ 	.byte	0x00, 0xf0, 0x21, 0x00


	//----- nvinfo : EIATTR_KPARAM_INFO
	.align		4
.L_122:
        /*0018*/ 	.byte	0x04, 0x17
        /*001a*/ 	.short	(.L_124 - .L_123)
.L_123:
        /*001c*/ 	.word	0x00000000
        /*0020*/ 	.short	0x0000
        /*0022*/ 	.short	0x0000
        /*0024*/ 	.byte	0x00, 0xf5, 0x21, 0x00


	//----- nvinfo : EIATTR_SPARSE_MMA_MASK
	.align		4
.L_124:
        /*0028*/ 	.byte	0x03, 0x50
        /*002a*/ 	.short	0x0000


	//----- nvinfo : EIATTR_MAXREG_COUNT
	.align		4
        /*002c*/ 	.byte	0x03, 0x1b
        /*002e*/ 	.short	0x00ff


	//----- nvinfo : EIATTR_MERCURY_ISA_VERSION
	.align		4
        /*0030*/ 	.byte	0x03, 0x5f
        /*0032*/ 	.short	0x0101


	//----- nvinfo : EIATTR_VRC_CTA_INIT_COUNT
	.align		4
        /*0034*/ 	.byte	0x02, 0x4a
	.zero		1
	.zero		1


	//----- nvinfo : EIATTR_EXIT_INSTR_OFFSETS
	.align		4
        /*0038*/ 	.byte	0x04, 0x1c
        /*003a*/ 	.short	(.L_126 - .L_125)


	//   ....[0]....
.L_125:
        /*003c*/ 	.word	0x00000080


	//   ....[1]....
        /*0040*/ 	.word	0x000000e0


	//----- nvinfo : EIATTR_CBANK_PARAM_SIZE
	.align		4
.L_126:
        /*0044*/ 	.byte	0x03, 0x19
        /*0046*/ 	.short	0x0010


	//----- nvinfo : EIATTR_PARAM_CBANK
	.align		4
        /*0048*/ 	.byte	0x04, 0x0a
        /*004a*/ 	.short	(.L_128 - .L_127)
	.align		4
.L_127:
        /*004c*/ 	.word	index@(.nv.constant0.zeros_kernel_float)
        /*0050*/ 	.short	0x0380
        /*0052*/ 	.short	0x0010


	//----- nvinfo : EIATTR_SW_WAR
	.align		4
.L_128:
        /*0054*/ 	.byte	0x04, 0x36
        /*0056*/ 	.short	(.L_130 - .L_129)
.L_129:
        /*0058*/ 	.word	0x00000008
.L_130:


//--------------------- .nv.callgraph             --------------------------
	.section	.nv.callgraph,"",@"SHT_CUDA_CALLGRAPH"
	.align	4
	.sectionentsize	8
	.align		4
        /*0000*/ 	.word	0x00000000
	.align		4
        /*0004*/ 	.word	0xffffffff
	.align		4
        /*0008*/ 	.word	0x00000000
	.align		4
        /*000c*/ 	.word	0xfffffffe
	.align		4
        /*0010*/ 	.word	0x00000000
	.align		4
        /*0014*/ 	.word	0xfffffffd
	.align		4
        /*0018*/ 	.word	0x00000000
	.align		4
        /*001c*/ 	.word	0xfffffffc


//--------------------- .nv.constant4             --------------------------
	.section	.nv.constant4,"a",@progbits
	.align	8
	.align		8
.nv.constant4:
        /*0000*/ 	.dword	precalc_xorwow_matrix
	.align		8
        /*0008*/ 	.dword	precalc_xorwow_offset_matrix
	.align		8
        /*0010*/ 	.dword	mrg32k3aM1
	.align		8
        /*0018*/ 	.dword	mrg32k3aM2
	.align		8
        /*0020*/ 	.dword	mrg32k3aM1SubSeq
	.align		8
        /*0028*/ 	.dword	mrg32k3aM2SubSeq
	.align		8
        /*0030*/ 	.dword	mrg32k3aM1Seq
	.align		8
        /*0038*/ 	.dword	mrg32k3aM2Seq


//--------------------- .nv.constant3             --------------------------
	.section	.nv.constant3,"a",@progbits
	.align	8
.nv.constant3:
	.type		__cr_lgamma_table,@object
	.size		__cr_lgamma_table,(.L_8 - __cr_lgamma_table)
__cr_lgamma_table:
        /*0000*/ 	.byte	0x00, 0x00, 0x00, 0x00, 0x00, 0x00, 0x00, 0x00, 0x00, 0x00, 0x00, 0x00, 0x00, 0x00, 0x00, 0x00
        /*0010*/ 	.byte	0xef, 0x39, 0xfa, 0xfe, 0x42, 0x2e, 0xe6, 0x3f, 0x02, 0x20, 0x2a, 0xfa, 0x0b, 0xab, 0xfc, 0x3f
        /*0020*/ 	.byte	0xf9, 0x2c, 0x92, 0x7c, 0xa7, 0x6c, 0x09, 0x40, 0xc9, 0x79, 0x44, 0x3c, 0x64, 0x26, 0x13, 0x40
        /*0030*/ 	.byte	0xca, 0x01, 0xcf, 0x3a, 0x27, 0x51, 0x1a, 0x40, 0x30, 0xcc, 0x2d, 0xf3, 0xe1, 0x0c, 0x21, 0x40
        /*0040*/ 	.byte	0x0d, 0xb7, 0xfc, 0x82, 0x8e, 0x35, 0x25, 0x40
.L_8:


//--------------------- .text.uniform_kernel_float --------------------------
	.section	.text.uniform_kernel_float,"ax",@progbits
	.align	128
        .global         uniform_kernel_float
        .type           uniform_kernel_float,@function
        .size           uniform_kernel_float,(.L_x_33 - uniform_kernel_float)
        .other          uniform_kernel_float,@"STO_CUDA_ENTRY STV_DEFAULT"
uniform_kernel_float:
.text.uniform_kernel_float:
[----:B------:R-:W0:Y:S01]  /*0000*/  LDC R1, c[0x0][0x37c] ;  /* 0x0000df00ff017b82 */ /* 0x000e220000000800 */
[----:B------:R-:W1:Y:S07]  /*0010*/  S2R R3, SR_TID.X ;  /* 0x0000000000037919 */ /* 0x000e6e0000002100 */
[----:B------:R-:W1:Y:S01]  /*0020*/  S2UR UR4, SR_CTAID.X ;  /* 0x00000000000479c3 */ /* 0x000e620000002500 */
[----:B------:R-:W2:Y:S01]  /*0030*/  LDCU.64 UR6, c[0x0][0x388] ;  /* 0x00007100ff0677ac */ /* 0x000ea20008000a00 */
[----:B0-----:R-:W-:-:S06]  /*0040*/  VIADD R1, R1, 0xffffffd0 ;  /* 0xffffffd001017836 */ /* 0x001fcc0000000000 */
[----:B------:R-:W1:Y:S02]  /*0050*/  LDC R10, c[0x0][0x360] ;  /* 0x0000d800ff0a7b82 */ /* 0x000e640000000800 */
[----:B-1----:R-:W-:-:S05]  /*0060*/  IMAD R10, R10, UR4, R3 ;  /* 0x000000040a0a7c24 */ /* 0x002fca000f8e0203 */
[----:B--2---:R-:W-:-:S04]  /*0070*/  ISETP.GE.U32.AND P0, PT, R10, UR6, PT ;  /* 0x000000060a007c0c */ /* 0x004fc8000bf06070 */
[----:B------:R-:W-:-:S13]  /*0080*/  ISETP.GE.U32.AND.EX P0, PT, RZ, UR7, PT, P0 ;  /* 0x00000007ff007c0c */ /* 0x000fda000bf06100 */
[----:B------:R-:W-:Y:S05]  /*0090*/  @P0 EXIT ;  /* 0x000000000000094d */ /* 0x000fea0003800000 */
[----:B------:R-:W0:Y:S01]  /*00a0*/  LDC.64 R2, c[0x0][0x398] ;  /* 0x0000e600ff027b82 */ /* 0x000e220000000a00 */
[----:B------:R-:W-:Y:S01]  /*00b0*/  ISETP.NE.AND P0, PT, R10, RZ, PT ;  /* 0x000000ff0a00720c */ /* 0x000fe20003f05270 */
[----:B------:R-:W1:Y:S01]  /*00c0*/  LDCU.64 UR6, c[0x0][0x358] ;  /* 0x00006b00ff0677ac */ /* 0x000e620008000a00 */
[----:B------:R-:W-:Y:S01]  /*00d0*/  BSSY.RECONVERGENT B0, `(.L_x_0) ;  /* 0x000025d000007945 */ /* 0x000fe20003800200 */
[----:B0-----:R-:W-:Y:S02]  /*00e0*/  LOP3.LUT R0, R2, 0xaad26b49, RZ, 0x3c, !PT ;  /* 0xaad26b4902007812 */ /* 0x001fe400078e3cff */
[----:B------:R-:W-:-:S03]  /*00f0*/  LOP3.LUT R2, R3, 0xf7dcefdd, RZ, 0x3c, !PT ;  /* 0xf7dcefdd03027812 */ /* 0x000fc600078e3cff */
[----:B------:R-:W-:Y:S02]  /*0100*/  IMAD R0, R0, 0x4182bed5, RZ ;  /* 0x4182bed500007824 */ /* 0x000fe400078e02ff */
[----:B------:R-:W-:Y:S02]  /*0110*/  IMAD R9, R2, -0x658354e5, RZ ;  /* 0x9a7cab1b02097824 */ /* 0x000fe400078e02ff */
[C---:B------:R-:W-:Y:S01]  /*0120*/  VIADD R5, R0.reuse, 0x583f19 ;  /* 0x00583f1900057836 */ /* 0x040fe20000000000 */
[C---:B------:R-:W-:Y:S01]  /*0130*/  LOP3.LUT R6, R0.reuse, 0x159a55e5, RZ, 0x3c, !PT ;  /* 0x159a55e500067812 */ /* 0x040fe200078e3cff */
[C---:B------:R-:W-:Y:S01]  /*0140*/  VIADD R3, R0.reuse, 0x75bcd15 ;  /* 0x075bcd1500037836 */ /* 0x040fe20000000000 */
[----:B------:R-:W-:Y:S01]  /*0150*/  IADD3 R2, PT, PT, R0, 0x64f0c9, R9 ;  /* 0x0064f0c900027810 */ /* 0x000fe20007ffe009 */
[C---:B------:R-:W-:Y:S01]  /*0160*/  VIADD R7, R9.reuse, 0x1f123bb5 ;  /* 0x1f123bb509077836 */ /* 0x040fe20000000000 */
[----:B------:R-:W-:-:S03]  /*0170*/  LOP3.LUT R4, R9, 0x5491333, RZ, 0x3c, !PT ;  /* 0x0549133309047812 */ /* 0x000fc600078e3cff */
[----:B------:R0:W-:Y:S04]  /*0180*/  STL.64 [R1], R2 ;  /* 0x0000000201007387 */ /* 0x0001e80000100a00 */
[----:B------:R0:W-:Y:S04]  /*0190*/  STL.64 [R1+0x8], R6 ;  /* 0x0000080601007387 */ /* 0x0001e80000100a00 */
[----:B------:R0:W-:Y:S01]  /*01a0*/  STL.64 [R1+0x10], R4 ;  /* 0x0000100401007387 */ /* 0x0001e20000100a00 */
[----:B-1----:R-:W-:Y:S05]  /*01b0*/  @!P0 BRA `(.L_x_1) ;  /* 0x0000002400388947 */ /* 0x002fea0003800000 */
[----:B------:R-:W-:Y:S02]  /*01c0*/  IMAD.MOV.U32 R12, RZ, RZ, RZ ;  /* 0x000000ffff0c7224 */ /* 0x000fe400078e00ff */
[----:B------:R-:W-:Y:S02]  /*01d0*/  IMAD.MOV.U32 R11, RZ, RZ, R10 ;  /* 0x000000ffff0b7224 */ /* 0x000fe400078e000a */
[----:B0-----:R-:W-:-:S07]  /*01e0*/  IMAD.MOV.U32 R2, RZ, RZ, RZ ;  /* 0x000000ffff027224 */ /* 0x001fce00078e00ff */
.L_x_10:
[----:B------:R-:W-:Y:S01]  /*01f0*/  LOP3.LUT R0, R11, 0x3, RZ, 0xc0, !PT ;  /* 0x000000030b007812 */ /* 0x000fe200078ec0ff */
[----:B------:R-:W-:Y:S03]  /*0200*/  BSSY.RECONVERGENT B1, `(.L_x_2) ;  /* 0x0000243000017945 */ /* 0x000fe60003800200 */
[----:B------:R-:W-:-:S04]  /*0210*/  ISETP.NE.U32.AND P0, PT, R0, RZ, PT ;  /* 0x000000ff0000720c */ /* 0x000fc80003f05070 */
[----:B------:R-:W-:-:S13]  /*0220*/  ISETP.NE.AND.EX P0, PT, RZ, RZ, PT, P0 ;  /* 0x000000ffff00720c */ /* 0x000fda0003f05300 */
[----:B0-----:R-:W-:Y:S05]  /*0230*/  @!P0 BRA `(.L_x_3) ;  /* 0x0000002000fc8947 */ /* 0x001fea0003800000 */
[----:B------:R-:W0:Y:S01]  /*0240*/  LDC.64 R8, c[0x4][RZ] ;  /* 0x01000000ff087b82 */ /* 0x000e220000000a00 */
[----:B------:R-:W-:Y:S01]  /*0250*/  IMAD.MOV.U32 R0, RZ, RZ, RZ ;  /* 0x000000ffff007224 */ /* 0x000fe200078e00ff */
[----:B------:R-:W-:Y:S02]  /*0260*/  CS2R R4, SRZ ;  /* 0x0000000000047805 */ /* 0x000fe4000001ff00 */
[----:B------:R-:W-:Y:S01]  /*0270*/  CS2R R6, SRZ ;  /* 0x0000000000067805 */ /* 0x000fe2000001ff00 */
[----:B------:R-:W-:Y:S02]  /*0280*/  IMAD.MOV.U32 R3, RZ, RZ, RZ ;  /* 0x000000ffff037224 */ /* 0x000fe400078e00ff */
[----:B0-----:R-:W-:-:S07]  /*0290*/  IMAD.WIDE.U32 R8, R12, 0xc80, R8 ;  /* 0x00000c800c087825 */ /* 0x001fce00078e0008 */
.L_x_5:
[----:B------:R-:W-:-:S06]  /*02a0*/  IMAD R13, R0, 0x4, R1 ;  /* 0x00000004000d7824 */ /* 0x000fcc00078e0201 */
[----:B------:R-:W5:Y:S01]  /*02b0*/  LDL R13, [R13+0x4] ;  /* 0x000004000d0d7983 */ /* 0x000f620000100800 */
[----:B------:R-:W-:-:S05]  /*02c0*/  UMOV UR4, URZ ;  /* 0x000000ff00047c82 */ /* 0x000fca0008000000 */
.L_x_4:
[----:B-----5:R-:W-:Y:S01]  /*02d0*/  SHF.R.U32.HI R22, RZ, UR4, R13 ;  /* 0x00000004ff167c19 */ /* 0x020fe2000801160d */
[----:B------:R-:W-:-:S03]  /*02e0*/  IMAD.SHL.U32 R14, R0, 0x20, RZ ;  /* 0x00000020000e7824 */ /* 0x000fc600078e00ff */
[----:B------:R-:W-:Y:S01]  /*02f0*/  LOP3.LUT R15, R22, 0x1, RZ, 0xc0, !PT ;  /* 0x00000001160f7812 */ /* 0x000fe200078ec0ff */
[----:B------:R-:W-:-:S03]  /*0300*/  VIADD R14, R14, UR4 ;  /* 0x000000040e0e7c36 */ /* 0x000fc60008000000 */
[----:B------:R-:W-:Y:S01]  /*0310*/  ISETP.NE.U32.AND P0, PT, R15, 0x1, PT ;  /* 0x000000010f00780c */ /* 0x000fe20003f05070 */
[----:B------:R-:W-:-:S03]  /*0320*/  IMAD R15, R14, 0x5, RZ ;  /* 0x000000050e0f7824 */ /* 0x000fc600078e02ff */
[----:B------:R-:W-:Y:S01]  /*0330*/  R2P PR, R22, 0x7e ;  /* 0x0000007e16007804 */ /* 0x000fe20000000000 */
[----:B------:R-:W-:-:S08]  /*0340*/  IMAD.WIDE.U32 R14, R15, 0x4, R8 ;  /* 0x000000040f0e7825 */ /* 0x000fd000078e0008 */
[----:B------:R-:W2:Y:S04]  /*0350*/  @!P0 LDG.E R16, desc[UR6][R14.64+0x10] ;  /* 0x000010060e108981 */ /* 0x000ea8000c1e1900 */
[----:B------:R-:W3:Y:S04]  /*0360*/  @P1 LDG.E R18, desc[UR6][R14.64+0x24] ;  /* 0x000024060e121981 */ /* 0x000ee8000c1e1900 */
[----:B------:R-:W4:Y:S04]  /*0370*/  @P2 LDG.E R20, desc[UR6][R14.64+0x38] ;  /* 0x000038060e142981 */ /* 0x000f28000c1e1900 */
[----:B------:R-:W4:Y:S04]  /*0380*/  @P3 LDG.E R24, desc[UR6][R14.64+0x4c] ;  /* 0x00004c060e183981 */ /* 0x000f28000c1e1900 */
[----:B------:R-:W4:Y:S04]  /*0390*/  @P4 LDG.E R26, desc[UR6][R14.64+0x60] ;  /* 0x000060060e1a4981 */ /* 0x000f28000c1e1900 */
[----:B------:R-:W4:Y:S04]  /*03a0*/  @!P0 LDG.E R17, desc[UR6][R14.64+0x4] ;  /* 0x000004060e118981 */ /* 0x000f28000c1e1900 */
[----:B------:R-:W4:Y:S04]  /*03b0*/  @!P0 LDG.E R19, desc[UR6][R14.64+0xc] ;  /* 0x00000c060e138981 */ /* 0x000f28000c1e1900 */
[----:B------:R-:W4:Y:S04]  /*03c0*/  @P1 LDG.E R21, desc[UR6][R14.64+0x18] ;  /* 0x000018060e151981 */ /* 0x000f28000c1e1900 */
[----:B------:R-:W4:Y:S04]  /*03d0*/  @P3 LDG.E R23, desc[UR6][R14.64+0x40] ;  /* 0x000040060e173981 */ /* 0x000f28000c1e1900 */
[----:B------:R-:W4:Y:S04]  /*03e0*/  @P5 LDG.E R25, desc[UR6][R14.64+0x70] ;  /* 0x000070060e195981 */ /* 0x000f28000c1e1900 */
[----:B------:R-:W4:Y:S01]  /*03f0*/  @P6 LDG.E R28, desc[UR6][R14.64+0x88] ;  /* 0x000088060e1c6981 */ /* 0x000f22000c1e1900 */
[----:B--2---:R-:W-:-:S03]  /*0400*/  @!P0 LOP3.LUT R5, R5, R16, RZ, 0x3c, !PT ;  /* 0x0000001005058212 */ /* 0x004fc600078e3cff */
[----:B------:R-:W2:Y:S01]  /*0410*/  @!P0 LDG.E R16, desc[UR6][R14.64] ;  /* 0x000000060e108981 */ /* 0x000ea2000c1e1900 */
[----:B---3--:R-:W-:-:S03]  /*0420*/  @P1 LOP3.LUT R5, R5, R18, RZ, 0x3c, !PT ;  /* 0x0000001205051212 */ /* 0x008fc600078e3cff */
[----:B------:R-:W3:Y:S01]  /*0430*/  @!P0 LDG.E R18, desc[UR6][R14.64+0x8] ;  /* 0x000008060e128981 */ /* 0x000ee2000c1e1900 */
[----:B----4-:R-:W-:-:S03]  /*0440*/  @P2 LOP3.LUT R5, R5, R20, RZ, 0x3c, !PT ;  /* 0x0000001405052212 */ /* 0x010fc600078e3cff */
[----:B------:R-:W4:Y:S01]  /*0450*/  @P1 LDG.E R20, desc[UR6][R14.64+0x14] ;  /* 0x000014060e141981 */ /* 0x000f22000c1e1900 */
[----:B------:R-:W-:-:S03]  /*0460*/  @P3 LOP3.LUT R5, R5, R24, RZ, 0x3c, !PT ;  /* 0x0000001805053212 */ /* 0x000fc600078e3cff */
[----:B------:R-:W4:Y:S01]  /*0470*/  @P5 LDG.E R24, desc[UR6][R14.64+0x74] ;  /* 0x000074060e185981 */ /* 0x000f22000c1e1900 */
[----:B------:R-:W-:-:S03]  /*0480*/  @P4 LOP3.LUT R5, R5, R26, RZ, 0x3c, !PT ;  /* 0x0000001a05054212 */ /* 0x000fc600078e3cff */
[----:B------:R-:W4:Y:S01]  /*0490*/  @P3 LDG.E R26, desc[UR6][R14.64+0x44] ;  /* 0x000044060e1a3981 */ /* 0x000f22000c1e1900 */
[----:B------:R-:W-:-:S03]  /*04a0*/  @!P0 LOP3.LUT R6, R6, R17, RZ, 0x3c, !PT ;  /* 0x0000001106068212 */ /* 0x000fc600078e3cff */
[----:B------:R-:W4:Y:S01]  /*04b0*/  @P1 LDG.E R17, desc[UR6][R14.64+0x20] ;  /* 0x000020060e111981 */ /* 0x000f22000c1e1900 */
[----:B------:R-:W-:-:S03]  /*04c0*/  @!P0 LOP3.LUT R4, R4, R19, RZ, 0x3c, !PT ;  /* 0x0000001304048212 */ /* 0x000fc600078e3cff */
[----:B------:R-:W4:Y:S01]  /*04d0*/  @P2 LDG.E R19, desc[UR6][R14.64+0x2c] ;  /* 0x00002c060e132981 */ /* 0x000f22000c1e1900 */
[----:B------:R-:W-:-:S03]  /*04e0*/  @P1 LOP3.LUT R6, R6, R21, RZ, 0x3c, !PT ;  /* 0x0000001506061212 */ /* 0x000fc600078e3cff */
[----:B------:R-:W4:Y:S01]  /*04f0*/  @P2 LDG.E R21, desc[UR6][R14.64+0x34] ;  /* 0x000034060e152981 */ /* 0x000f22000c1e1900 */
[----:B--2---:R-:W-:-:S03]  /*0500*/  @!P0 LOP3.LUT R3, R3, R16, RZ, 0x3c, !PT ;  /* 0x0000001003038212 */ /* 0x004fc600078e3cff */
[----:B------:R-:W2:Y:S01]  /*0510*/  @P1 LDG.E R16, desc[UR6][R14.64+0x1c] ;  /* 0x00001c060e101981 */ /* 0x000ea2000c1e1900 */
[----:B---3--:R-:W-:-:S03]  /*0520*/  @!P0 LOP3.LUT R7, R7, R18, RZ, 0x3c, !PT ;  /* 0x0000001207078212 */ /* 0x008fc600078e3cff */
[----:B------:R-:W3:Y:S01]  /*0530*/  @P2 LDG.E R18, desc[UR6][R14.64+0x28] ;  /* 0x000028060e122981 */ /* 0x000ee2000c1e1900 */
[----:B----4-:R-:W-:-:S03]  /*0540*/  @P1 LOP3.LUT R3, R3, R20, RZ, 0x3c, !PT ;  /* 0x0000001403031212 */ /* 0x010fc600078e3cff */
[----:B------:R-:W4:Y:S01]  /*0550*/  @P2 LDG.E R20, desc[UR6][R14.64+0x30] ;  /* 0x000030060e142981 */ /* 0x000f22000c1e1900 */
[----:B------:R-:W-:-:S03]  /*0560*/  @P5 LOP3.LUT R5, R5, R24, RZ, 0x3c, !PT ;  /* 0x0000001805055212 */ /* 0x000fc600078e3cff */
[----:B------:R-:W4:Y:S01]  /*0570*/  @P3 LDG.E R24, desc[UR6][R14.64+0x3c] ;  /* 0x00003c060e183981 */ /* 0x000f22000c1e1900 */
[----:B------:R-:W-:-:S03]  /*0580*/  @P1 LOP3.LUT R4, R4, R17, RZ, 0x3c, !PT ;  /* 0x0000001104041212 */ /* 0x000fc600078e3cff */
[----:B------:R-:W4:Y:S01]  /*0590*/  @P3 LDG.E R17, desc[UR6][R14.64+0x48] ;  /* 0x000048060e113981 */ /* 0x000f22000c1e1900 */
[----:B------:R-:W-:-:S03]  /*05a0*/  @P2 LOP3.LUT R6, R6, R19, RZ, 0x3c, !PT ;  /* 0x0000001306062212 */ /* 0x000fc600078e3cff */
[----:B------:R-:W4:Y:S01]  /*05b0*/  @P4 LDG.E R19, desc[UR6][R14.64+0x54] ;  /* 0x000054060e134981 */ /* 0x000f22000c1e1900 */
[----:B------:R-:W-:Y:S02]  /*05c0*/  @P2 LOP3.LUT R4, R4, R21, RZ, 0x3c, !PT ;  /* 0x0000001504042212 */ /* 0x000fe400078e3cff */
[----:B------:R-:W-:Y:S01]  /*05d0*/  @P3 LOP3.LUT R6, R6, R23, RZ, 0x3c, !PT ;  /* 0x0000001706063212 */ /* 0x000fe200078e3cff */
[----:B------:R-:W4:Y:S04]  /*05e0*/  @P4 LDG.E R21, desc[UR6][R14.64+0x5c] ;  /* 0x00005c060e154981 */ /* 0x000f28000c1e1900 */
[----:B------:R-:W4:Y:S01]  /*05f0*/  @P5 LDG.E R23, desc[UR6][R14.64+0x68] ;  /* 0x000068060e175981 */ /* 0x000f22000c1e1900 */
[----:B--2---:R-:W-:-:S03]  /*0600*/  @P1 LOP3.LUT R7, R7, R16, RZ, 0x3c, !PT ;  /* 0x0000001007071212 */ /* 0x004fc600078e3cff */
[----:B------:R-:W2:Y:S01]  /*0610*/  @P4 LDG.E R16, desc[UR6][R14.64+0x50] ;  /* 0x000050060e104981 */ /* 0x000ea2000c1e1900 */
[----:B---3--:R-:W-:-:S03]  /*0620*/  @P2 LOP3.LUT R3, R3, R18, RZ, 0x3c, !PT ;  /* 0x0000001203032212 */ /* 0x008fc600078e3cff */
[----:B------:R-:W3:Y:S01]  /*0630*/  @P4 LDG.E R18, desc[UR6][R14.64+0x58] ;  /* 0x000058060e124981 */ /* 0x000ee2000c1e1900 */
[----:B----4-:R-:W-:-:S03]  /*0640*/  @P2 LOP3.LUT R7, R7, R20, RZ, 0x3c, !PT ;  /* 0x0000001407072212 */ /* 0x010fc600078e3cff */
[----:B------:R-:W4:Y:S01]  /*0650*/  @P5 LDG.E R20, desc[UR6][R14.64+0x64] ;  /* 0x000064060e145981 */ /* 0x000f22000c1e1900 */
[----:B------:R-:W-:-:S03]  /*0660*/  @P3 LOP3.LUT R3, R3, R24, RZ, 0x3c, !PT ;  /* 0x0000001803033212 */ /* 0x000fc600078e3cff */
[----:B------:R-:W4:Y:S01]  /*0670*/  @P5 LDG.E R24, desc[UR6][R14.64+0x6c] ;  /* 0x00006c060e185981 */ /* 0x000f22000c1e1900 */
[----:B------:R-:W-:Y:S02]  /*0680*/  LOP3.LUT P0, RZ, R22, 0x80, RZ, 0xc0, !PT ;  /* 0x0000008016ff7812 */ /* 0x000fe4000780c0ff */
[----:B------:R-:W-:Y:S02]  /*0690*/  @P3 LOP3.LUT R7, R7, R26, RZ, 0x3c, !PT ;  /* 0x0000001a07073212 */ /* 0x000fe400078e3cff */
[----:B------:R-:W-:Y:S02]  /*06a0*/  @P3 LOP3.LUT R4, R4, R17, RZ, 0x3c, !PT ;  /* 0x0000001104043212 */ /* 0x000fe400078e3cff */
[----:B------:R-:W4:Y:S01]  /*06b0*/  @P6 LDG.E R17, desc[UR6][R14.64+0x7c] ;  /* 0x00007c060e116981 */ /* 0x000f22000c1e1900 */
[----:B------:R-:W-:-:S03]  /*06c0*/  @P4 LOP3.LUT R6, R6, R19, RZ, 0x3c, !PT ;  /* 0x0000001306064212 */ /* 0x000fc600078e3cff */
[----:B------:R-:W4:Y:S01]  /*06d0*/  @P6 LDG.E R19, desc[UR6][R14.64+0x84] ;  /* 0x000084060e136981 */ /* 0x000f22000c1e1900 */
[----:B------:R-:W-:-:S03]  /*06e0*/  @P4 LOP3.LUT R4, R4, R21, RZ, 0x3c, !PT ;  /* 0x0000001504044212 */ /* 0x000fc600078e3cff */
[----:B------:R-:W4:Y:S01]  /*06f0*/  @P0 LDG.E R26, desc[UR6][R14.64+0x9c] ;  /* 0x00009c060e1a0981 */ /* 0x000f22000c1e1900 */
[----:B------:R-:W-:-:S03]  /*0700*/  @P5 LOP3.LUT R6, R6, R23, RZ, 0x3c, !PT ;  /* 0x0000001706065212 */ /* 0x000fc600078e3cff */
        /* <DEDUP_REMOVED lines=10> */
[----:B------:R-:W-:Y:S02]  /*07b0*/  @P5 LOP3.LUT R4, R4, R25, RZ, 0x3c, !PT ;  /* 0x0000001904045212 */ /* 0x000fe400078e3cff */
[----:B------:R-:W-:Y:S02]  /*07c0*/  @P6 LOP3.LUT R5, R5, R28, RZ, 0x3c, !PT ;  /* 0x0000001c05056212 */ /* 0x000fe400078e3cff */
[----:B------:R-:W-:Y:S02]  /*07d0*/  @P6 LOP3.LUT R6, R6, R17, RZ, 0x3c, !PT ;  /* 0x0000001106066212 */ /* 0x000fe400078e3cff */
[----:B------:R-:W-:Y:S02]  /*07e0*/  @P6 LOP3.LUT R4, R4, R19, RZ, 0x3c, !PT ;  /* 0x0000001304046212 */ /* 0x000fe400078e3cff */
[----:B------:R-:W-:Y:S02]  /*07f0*/  @P0 LOP3.LUT R5, R5, R26, RZ, 0x3c, !PT ;  /* 0x0000001a05050212 */ /* 0x000fe400078e3cff */
[----:B------:R-:W-:-:S02]  /*0800*/  @P0 LOP3.LUT R6, R6, R21, RZ, 0x3c, !PT ;  /* 0x0000001506060212 */ /* 0x000fc400078e3cff */
[----:B------:R-:W-:Y:S02]  /*0810*/  @P0 LOP3.LUT R4, R4, R23, RZ, 0x3c, !PT ;  /* 0x0000001704040212 */ /* 0x000fe400078e3cff */
[----:B--2---:R-:W-:Y:S02]  /*0820*/  @P6 LOP3.LUT R3, R3, R16, RZ, 0x3c, !PT ;  /* 0x0000001003036212 */ /* 0x004fe400078e3cff */
[----:B---3--:R-:W-:Y:S02]  /*0830*/  @P6 LOP3.LUT R7, R7, R18, RZ, 0x3c, !PT ;  /* 0x0000001207076212 */ /* 0x008fe400078e3cff */
[----:B----4-:R-:W-:Y:S02]  /*0840*/  @P0 LOP3.LUT R3, R3, R20, RZ, 0x3c, !PT ;  /* 0x0000001403030212 */ /* 0x010fe400078e3cff */
[----:B------:R-:W-:Y:S02]  /*0850*/  @P0 LOP3.LUT R7, R7, R24, RZ, 0x3c, !PT ;  /* 0x0000001807070212 */ /* 0x000fe400078e3cff */
[----:B------:R-:W-:-:S13]  /*0860*/  R2P PR, R22.B1, 0x7f ;  /* 0x0000007f16007804 */ /* 0x000fda0000001000 */
[----:B------:R-:W2:Y:S04]  /*0870*/  @P0 LDG.E R18, desc[UR6][R14.64+0xa0] ;  /* 0x0000a0060e120981 */ /* 0x000ea8000c1e1900 */
[----:B------:R-:W3:Y:S04]  /*0880*/  @P0 LDG.E R19, desc[UR6][R14.64+0xa4] ;  /* 0x0000a4060e130981 */ /* 0x000ee8000c1e1900 */
[----:B------:R-:W4:Y:S04]  /*0890*/  @P0 LDG.E R20, desc[UR6][R14.64+0xa8] ;  /* 0x0000a8060e140981 */ /* 0x000f28000c1e1900 */
[----:B------:R-:W4:Y:S04]  /*08a0*/  @P0 LDG.E R21, desc[UR6][R14.64+0xac] ;  /* 0x0000ac060e150981 */ /* 0x000f28000c1e1900 */
[----:B------:R-:W4:Y:S04]  /*08b0*/  @P0 LDG.E R24, desc[UR6][R14.64+0xb0] ;  /* 0x0000b0060e180981 */ /* 0x000f28000c1e1900 */
[----:B------:R-:W4:Y:S04]  /*08c0*/  @P1 LDG.E R16, desc[UR6][R14.64+0xbc] ;  /* 0x0000bc060e101981 */ /* 0x000f28000c1e1900 */
[----:B------:R-:W4:Y:S04]  /*08d0*/  @P1 LDG.E R26, desc[UR6][R14.64+0xb4] ;  /* 0x0000b4060e1a1981 */ /* 0x000f28000c1e1900 */
        /* <DEDUP_REMOVED lines=11> */
[----:B------:R-:W-:Y:S01]  /*0990*/  LOP3.LUT P0, RZ, R22, 0x8000, RZ, 0xc0, !PT ;  /* 0x0000800016ff7812 */ /* 0x000fe2000780c0ff */
[----:B------:R-:W4:Y:S01]  /*09a0*/  @P2 LDG.E R24, desc[UR6][R14.64+0xd8] ;  /* 0x0000d8060e182981 */ /* 0x000f22000c1e1900 */
[----:B------:R-:W-:-:S03]  /*09b0*/  @P1 LOP3.LUT R7, R7, R16, RZ, 0x3c, !PT ;  /* 0x0000001007071212 */ /* 0x000fc600078e3cff */
[----:B------:R-:W4:Y:S01]  /*09c0*/  @P2 LDG.E R22, desc[UR6][R14.64+0xd0] ;  /* 0x0000d0060e162981 */ /* 0x000f22000c1e1900 */
[----:B------:R-:W-:-:S03]  /*09d0*/  @P1 LOP3.LUT R3, R3, R26, RZ, 0x3c, !PT ;  /* 0x0000001a03031212 */ /* 0x000fc600078e3cff */
[----:B------:R-:W4:Y:S01]  /*09e0*/  @P3 LDG.E R16, desc[UR6][R14.64+0xe4] ;  /* 0x0000e4060e103981 */ /* 0x000f22000c1e1900 */
[----:B------:R-:W-:-:S03]  /*09f0*/  @P1 LOP3.LUT R6, R6, R23, RZ, 0x3c, !PT ;  /* 0x0000001706061212 */ /* 0x000fc600078e3cff */
[----:B------:R-:W4:Y:S01]  /*0a00*/  @P3 LDG.E R26, desc[UR6][R14.64+0xdc] ;  /* 0x0000dc060e1a3981 */ /* 0x000f22000c1e1900 */
[----:B------:R-:W-:-:S03]  /*0a10*/  @P1 LOP3.LUT R4, R4, R17, RZ, 0x3c, !PT ;  /* 0x0000001104041212 */ /* 0x000fc600078e3cff */
        /* <DEDUP_REMOVED lines=43> */
[----:B------:R-:W-:-:S04]  /*0cd0*/  UIADD3 UR4, UPT, UPT, UR4, 0x10, URZ ;  /* 0x0000001004047890 */ /* 0x000fc8000fffe0ff */
[----:B------:R-:W-:Y:S01]  /*0ce0*/  UISETP.NE.AND UP0, UPT, UR4, 0x20, UPT ;  /* 0x000000200400788c */ /* 0x000fe2000bf05270 */
[----:B--2---:R-:W-:Y:S02]  /*0cf0*/  @P5 LOP3.LUT R5, R5, R18, RZ, 0x3c, !PT ;  /* 0x0000001205055212 */ /* 0x004fe400078e3cff */
[----:B---3--:R-:W-:Y:S02]  /*0d00*/  @P6 LOP3.LUT R6, R6, R19, RZ, 0x3c, !PT ;  /* 0x0000001306066212 */ /* 0x008fe400078e3cff */
[----:B----4-:R-:W-:Y:S02]  /*0d10*/  @P6 LOP3.LUT R3, R3, R20, RZ, 0x3c, !PT ;  /* 0x0000001403036212 */ /* 0x010fe400078e3cff */
[----:B------:R-:W-:Y:S02]  /*0d20*/  @P6 LOP3.LUT R4, R4, R21, RZ, 0x3c, !PT ;  /* 0x0000001504046212 */ /* 0x000fe400078e3cff */
[----:B------:R-:W-:Y:S02]  /*0d30*/  @P6 LOP3.LUT R7, R7, R22, RZ, 0x3c, !PT ;  /* 0x0000001607076212 */ /* 0x000fe400078e3cff */
[----:B------:R-:W-:-:S02]  /*0d40*/  @P6 LOP3.LUT R5, R5, R16, RZ, 0x3c, !PT ;  /* 0x0000001005056212 */ /* 0x000fc400078e3cff */
[----:B------:R-:W-:Y:S02]  /*0d50*/  @P0 LOP3.LUT R3, R3, R24, RZ, 0x3c, !PT ;  /* 0x0000001803030212 */ /* 0x000fe400078e3cff */
[----:B------:R-:W-:Y:S02]  /*0d60*/  @P0 LOP3.LUT R5, R5, R28, RZ, 0x3c, !PT ;  /* 0x0000001c05050212 */ /* 0x000fe400078e3cff */
[----:B------:R-:W-:Y:S02]  /*0d70*/  @P0 LOP3.LUT R7, R7, R26, RZ, 0x3c, !PT ;  /* 0x0000001a07070212 */ /* 0x000fe400078e3cff */
[----:B------:R-:W-:Y:S02]  /*0d80*/  @P0 LOP3.LUT R4, R4, R23, RZ, 0x3c, !PT ;  /* 0x0000001704040212 */ /* 0x000fe400078e3cff */
[----:B------:R-:W-:Y:S01]  /*0d90*/  @P0 LOP3.LUT R6, R6, R17, RZ, 0x3c, !PT ;  /* 0x0000001106060212 */ /* 0x000fe200078e3cff */
[----:B------:R-:W-:Y:S06]  /*0da0*/  BRA.U UP0, `(.L_x_4) ;  /* 0xfffffff500487547 */ /* 0x000fec000b83ffff */
[----:B------:R-:W-:-:S05]  /*0db0*/  VIADD R0, R0, 0x1 ;  /* 0x0000000100007836 */ /* 0x000fca0000000000 */
[----:B------:R-:W-:-:S13]  /*0dc0*/  ISETP.NE.AND P0, PT, R0, 0x5, PT ;  /* 0x000000050000780c */ /* 0x000fda0003f05270 */
[----:B------:R-:W-:Y:S05]  /*0dd0*/  @P0 BRA `(.L_x_5) ;  /* 0xfffffff400300947 */ /* 0x000fea000383ffff */
[----:B------:R-:W-:Y:S01]  /*0de0*/  LOP3.LUT R0, R11, 0x3, RZ, 0xc0, !PT ;  /* 0x000000030b007812 */ /* 0x000fe200078ec0ff */
[----:B------:R0:W-:Y:S03]  /*0df0*/  STL.64 [R1+0x8], R6 ;  /* 0x0000080601007387 */ /* 0x0001e60000100a00 */
[----:B------:R-:W-:Y:S01]  /*0e00*/  ISETP.NE.U32.AND P0, PT, R0, 0x1, PT ;  /* 0x000000010000780c */ /* 0x000fe20003f05070 */
[----:B------:R0:W-:Y:S03]  /*0e10*/  STL.64 [R1+0x10], R4 ;  /* 0x0000100401007387 */ /* 0x0001e60000100a00 */
[----:B------:R-:W-:Y:S01]  /*0e20*/  ISETP.NE.AND.EX P0, PT, RZ, RZ, PT, P0 ;  /* 0x000000ffff00720c */ /* 0x000fe20003f05300 */
[----:B------:R0:W-:-:S12]  /*0e30*/  STL [R1+0x4], R3 ;  /* 0x0000040301007387 */ /* 0x0001d80000100800 */
[----:B0-----:R-:W-:Y:S05]  /*0e40*/  @!P0 BRA `(.L_x_3) ;  /* 0x0000001400f88947 */ /* 0x001fea0003800000 */
[----:B------:R-:W-:Y:S01]  /*0e50*/  UMOV UR4, URZ ;  /* 0x000000ff00047c82 */ /* 0x000fe20008000000 */
[----:B------:R-:W-:Y:S01]  /*0e60*/  IMAD.MOV.U32 R0, RZ, RZ, RZ ;  /* 0x000000ffff007224 */ /* 0x000fe200078e00ff */
[----:B------:R-:W-:Y:S01]  /*0e70*/  CS2R R6, SRZ ;  /* 0x0000000000067805 */ /* 0x000fe2000001ff00 */
[----:B------:R-:W-:Y:S02]  /*0e80*/  IMAD.MOV.U32 R4, RZ, RZ, RZ ;  /* 0x000000ffff047224 */ /* 0x000fe400078e00ff */
[----:B------:R-:W-:Y:S02]  /*0e90*/  IMAD.MOV.U32 R3, RZ, RZ, RZ ;  /* 0x000000ffff037224 */ /* 0x000fe400078e00ff */
[----:B------:R-:W-:-:S07]  /*0ea0*/  IMAD.U32 R5, RZ, RZ, UR4 ;  /* 0x00000004ff057e24 */ /* 0x000fce000f8e00ff */
.L_x_7:
[----:B------:R-:W-:-:S06]  /*0eb0*/  IMAD R13, R0, 0x4, R1 ;  /* 0x00000004000d7824 */ /* 0x000fcc00078e0201 */
[----:B------:R-:W5:Y:S01]  /*0ec0*/  LDL R13, [R13+0x4] ;  /* 0x000004000d0d7983 */ /* 0x000f620000100800 */
[----:B------:R-:W-:-:S05]  /*0ed0*/  UMOV UR4, URZ ;  /* 0x000000ff00047c82 */ /* 0x000fca0008000000 */
.L_x_6:
        /* <DEDUP_REMOVED lines=180> */
[----:B------:R0:W-:Y:S03]  /*1a20*/  STL [R1+0x4], R3 ;  /* 0x0000040301007387 */ /* 0x0001e60000100800 */
[----:B------:R-:W-:Y:S01]  /*1a30*/  ISETP.NE.AND.EX P0, PT, RZ, RZ, PT, P0 ;  /* 0x000000ffff00720c */ /* 0x000fe20003f05300 */
[----:B------:R0:W-:-:S12]  /*1a40*/  STL.64 [R1+0x10], R4 ;  /* 0x0000100401007387 */ /* 0x0001d80000100a00 */
[----:B0-----:R-:W-:Y:S05]  /*1a50*/  @P0 BRA `(.L_x_3) ;  /* 0x0000000800f40947 */ /* 0x001fea0003800000 */
[----:B------:R-:W-:Y:S01]  /*1a60*/  UMOV UR4, URZ ;  /* 0x000000ff00047c82 */ /* 0x000fe20008000000 */
[----:B------:R-:W-:Y:S01]  /*1a70*/  IMAD.MOV.U32 R0, RZ, RZ, RZ ;  /* 0x000000ffff007224 */ /* 0x000fe200078e00ff */
[----:B------:R-:W-:Y:S01]  /*1a80*/  CS2R R6, SRZ ;  /* 0x0000000000067805 */ /* 0x000fe2000001ff00 */
[----:B------:R-:W-:Y:S02]  /*1a90*/  IMAD.MOV.U32 R4, RZ, RZ, RZ ;  /* 0x000000ffff047224 */ /* 0x000fe400078e00ff */
[----:B------:R-:W-:Y:S02]  /*1aa0*/  IMAD.MOV.U32 R3, RZ, RZ, RZ ;  /* 0x000000ffff037224 */ /* 0x000fe400078e00ff */
[----:B------:R-:W-:-:S07]  /*1ab0*/  IMAD.U32 R5, RZ, RZ, UR4 ;  /* 0x00000004ff057e24 */ /* 0x000fce000f8e00ff */
.L_x_9:
[----:B------:R-:W-:-:S06]  /*1ac0*/  IMAD R13, R0, 0x4, R1 ;  /* 0x00000004000d7824 */ /* 0x000fcc00078e0201 */
[----:B------:R-:W5:Y:S01]  /*1ad0*/  LDL R13, [R13+0x4] ;  /* 0x000004000d0d7983 */ /* 0x000f620000100800 */
[----:B------:R-:W-:-:S05]  /*1ae0*/  UMOV UR4, URZ ;  /* 0x000000ff00047c82 */ /* 0x000fca0008000000 */
.L_x_8:
        /* <DEDUP_REMOVED lines=177> */
[----:B------:R0:W-:Y:S04]  /*2600*/  STL.64 [R1+0x8], R6 ;  /* 0x0000080601007387 */ /* 0x0001e80000100a00 */
[----:B------:R0:W-:Y:S04]  /*2610*/  STL [R1+0x4], R3 ;  /* 0x0000040301007387 */ /* 0x0001e80000100800 */
[----:B------:R0:W-:Y:S02]  /*2620*/  STL.64 [R1+0x10], R4 ;  /* 0x0000100401007387 */ /* 0x0001e40000100a00 */
.L_x_3:
[----:B------:R-:W-:Y:S05]  /*2630*/  BSYNC.RECONVERGENT B1 ;  /* 0x0000000000017941 */ /* 0x000fea0003800200 */
.L_x_2:
[C---:B------:R-:W-:Y:S01]  /*2640*/  ISETP.GT.U32.AND P0, PT, R11.reuse, 0x3, PT ;  /* 0x000000030b00780c */ /* 0x040fe20003f04070 */
[----:B------:R-:W-:Y:S01]  /*2650*/  VIADD R12, R12, 0x1 ;  /* 0x000000010c0c7836 */ /* 0x000fe20000000000 */
[--C-:B------:R-:W-:Y:S02]  /*2660*/  SHF.R.U64 R11, R11, 0x2, R2.reuse ;  /* 0x000000020b0b7819 */ /* 0x100fe40000001202 */
[----:B------:R-:W-:Y:S02]  /*2670*/  ISETP.GT.U32.AND.EX P0, PT, R2, RZ, PT, P0 ;  /* 0x000000ff0200720c */ /* 0x000fe40003f04100 */
[----:B------:R-:W-:-:S11]  /*2680*/  SHF.R.U32.HI R2, RZ, 0x2, R2 ;  /* 0x00000002ff027819 */ /* 0x000fd60000011602 */
[----:B------:R-:W-:Y:S05]  /*2690*/  @P0 BRA `(.L_x_10) ;  /* 0xffffffd800d40947 */ /* 0x000fea000383ffff */
.L_x_1:
[----:B------:R-:W-:Y:S05]  /*26a0*/  BSYNC.RECONVERGENT B0 ;  /* 0x0000000000007941 */ /* 0x000fea0003800200 */
.L_x_0:
[----:B------:R-:W1:Y:S01]  /*26b0*/  LDC.64 R8, c[0x0][0x398] ;  /* 0x0000e600ff087b82 */ /* 0x000e620000000a00 */
[----:B------:R-:W-:Y:S01]  /*26c0*/  SHF.R.U32.HI R0, RZ, 0x2, R3 ;  /* 0x00000002ff007819 */ /* 0x000fe20000011603 */
[----:B0-----:R-:W-:Y:S01]  /*26d0*/  IMAD.SHL.U32 R7, R5, 0x10, RZ ;  /* 0x0000001005077824 */ /* 0x001fe200078e00ff */
[----:B------:R-:W0:Y:S02]  /*26e0*/  LDCU.64 UR4, c[0x0][0x380] ;  /* 0x00007000ff0477ac */ /* 0x000e240008000a00 */
[----:B------:R-:W-:-:S03]  /*26f0*/  LOP3.LUT R0, R0, R3, RZ, 0x3c, !PT ;  /* 0x0000000300007212 */ /* 0x000fc600078e3cff */
[----:B------:R-:W2:Y:S02]  /*2700*/  LDC.64 R2, c[0x0][0x390] ;  /* 0x0000e400ff027b82 */ /* 0x000ea40000000a00 */
[----:B------:R-:W-:-:S05]  /*2710*/  IMAD.SHL.U32 R4, R0, 0x2, RZ ;  /* 0x0000000200047824 */ /* 0x000fca00078e00ff */
[----:B------:R-:W-:-:S04]  /*2720*/  LOP3.LUT R4, R0, R4, R7, 0x96, !PT ;  /* 0x0000000400047212 */ /* 0x000fc800078e9607 */
[----:B------:R-:W-:Y:S01]  /*2730*/  LOP3.LUT R4, R4, R5, RZ, 0x3c, !PT ;  /* 0x0000000504047212 */ /* 0x000fe200078e3cff */
[----:B------:R-:W-:Y:S01]  /*2740*/  IMAD.MOV.U32 R5, RZ, RZ, 0x2f800000 ;  /* 0x2f800000ff057424 */ /* 0x000fe200078e00ff */
[----:B-1----:R-:W-:Y:S02]  /*2750*/  LOP3.LUT R8, R8, 0xaad26b49, RZ, 0x3c, !PT ;  /* 0xaad26b4908087812 */ /* 0x002fe400078e3cff */
[----:B------:R-:W-:-:S03]  /*2760*/  LOP3.LUT R9, R9, 0xf7dcefdd, RZ, 0x3c, !PT ;  /* 0xf7dcefdd09097812 */ /* 0x000fc600078e3cff */
[----:B------:R-:W-:Y:S02]  /*2770*/  IMAD R8, R8, 0x4182bed5, RZ ;  /* 0x4182bed508087824 */ /* 0x000fe400078e02ff */
[----:B------:R-:W-:Y:S02]  /*2780*/  IMAD R9, R9, -0x658354e5, RZ ;  /* 0x9a7cab1b09097824 */ /* 0x000fe400078e02ff */
[----:B--2---:R-:W-:-:S03]  /*2790*/  FADD R3, R3, -R2 ;  /* 0x8000000203037221 */ /* 0x004fc60000000000 */
[----:B------:R-:W-:-:S04]  /*27a0*/  IADD3 R9, PT, PT, R8, 0x64f0c9, R9 ;  /* 0x0064f0c908097810 */ /* 0x000fc80007ffe009 */
[----:B------:R-:W-:-:S04]  /*27b0*/  IADD3 R4, PT, PT, R9, 0x587c5, R4 ;  /* 0x000587c509047810 */ /* 0x000fc80007ffe004 */
[----:B------:R-:W-:Y:S02]  /*27c0*/  I2FP.F32.U32 R0, R4 ;  /* 0x0000000400007245 */ /* 0x000fe40000201000 */
[----:B0-----:R-:W-:-:S03]  /*27d0*/  LEA R4, P0, R10, UR4, 0x2 ;  /* 0x000000040a047c11 */ /* 0x001fc6000f8010ff */
[----:B------:R-:W-:Y:S01]  /*27e0*/  FFMA R0, R0, R5, 1.1641532182693481445e-10 ;  /* 0x2f00000000007423 */ /* 0x000fe20000000005 */
[----:B------:R-:W-:-:S03]  /*27f0*/  LEA.HI.X R5, R10, UR5, RZ, 0x2, P0 ;  /* 0x000000050a057c11 */ /* 0x000fc600080f14ff */
[----:B------:R-:W-:-:S05]  /*2800*/  FFMA R3, R3, R0, R2 ;  /* 0x0000000003037223 */ /* 0x000fca0000000002 */
[----:B------:R-:W-:Y:S01]  /*2810*/  STG.E desc[UR6][R4.64], R3 ;  /* 0x0000000304007986 */ /* 0x000fe2000c101906 */
[----:B------:R-:W-:Y:S05]  /*2820*/  EXIT ;  /* 0x000000000000794d */ /* 0x000fea0003800000 */
.L_x_11:
[----:B------:R-:W-:-:S00]  /*2830*/  BRA `(.L_x_11) ;  /* 0xfffffffc00fc7947 */ /* 0x000fc0000383ffff */
[----:B------:R-:W-:-:S00]  /*2840*/  NOP ;  /* 0x0000000000007918 */ /* 0x000fc00000000000 */
        /* <DEDUP_REMOVED lines=11> */
.L_x_33:


//--------------------- .text.randn_kernel_float  --------------------------
	.section	.text.randn_kernel_float,"ax",@progbits
	.align	128
        .global         randn_kernel_float
        .type           randn_kernel_float,@function
        .size           randn_kernel_float,(.L_x_32 - randn_kernel_float)
        .other          randn_kernel_float,@"STO_CUDA_ENTRY STV_DEFAULT"
randn_kernel_float:
.text.randn_kernel_float:
        /* <DEDUP_REMOVED lines=31> */
.L_x_22:
        /* <DEDUP_REMOVED lines=11> */
.L_x_17:
[----:B------:R-:W-:-:S06]  /*02a0*/  IMAD R13, R0, 0x4, R1 ;  /* 0x00000004000d7824 */ /* 0x000fcc00078e0201 */
[----:B------:R-:W5:Y:S01]  /*02b0*/  LDL R13, [R13+0x4] ;  /* 0x000004000d0d7983 */ /* 0x000f620000100800 */
[----:B------:R-:W-:-:S05]  /*02c0*/  UMOV UR4, URZ ;  /* 0x000000ff00047c82 */ /* 0x000fca0008000000 */
.L_x_16:
        /* <DEDUP_REMOVED lines=185> */
[----:B------:R-:W-:Y:S01]  /*0e60*/  UMOV UR5, URZ ;  /* 0x000000ff00057c82 */ /* 0x000fe20008000000 */
[----:B------:R-:W-:Y:S02]  /*0e70*/  IMAD.MOV.U32 R0, RZ, RZ, RZ ;  /* 0x000000ffff007224 */ /* 0x000fe400078e00ff */
[----:B------:R-:W-:Y:S02]  /*0e80*/  IMAD.MOV.U32 R6, RZ, RZ, RZ ;  /* 0x000000ffff067224 */ /* 0x000fe400078e00ff */
[----:B------:R-:W-:Y:S02]  /*0e90*/  IMAD.MOV.U32 R5, RZ, RZ, RZ ;  /* 0x000000ffff057224 */ /* 0x000fe400078e00ff */
[----:B------:R-:W-:Y:S02]  /*0ea0*/  IMAD.MOV.U32 R3, RZ, RZ, RZ ;  /* 0x000000ffff037224 */ /* 0x000fe400078e00ff */
[----:B------:R-:W-:-:S02]  /*0eb0*/  IMAD.U32 R7, RZ, RZ, UR4 ;  /* 0x00000004ff077e24 */ /* 0x000fc4000f8e00ff */
[----:B------:R-:W-:-:S07]  /*0ec0*/  IMAD.U32 R4, RZ, RZ, UR5 ;  /* 0x00000005ff047e24 */ /* 0x000fce000f8e00ff */
.L_x_19:
[----:B------:R-:W-:-:S06]  /*0ed0*/  IMAD R13, R0, 0x4, R1 ;  /* 0x00000004000d7824 */ /* 0x000fcc00078e0201 */
[----:B------:R-:W5:Y:S01]  /*0ee0*/  LDL R13, [R13+0x4] ;  /* 0x000004000d0d7983 */ /* 0x000f620000100800 */
[----:B------:R-:W-:-:S05]  /*0ef0*/  UMOV UR4, URZ ;  /* 0x000000ff00047c82 */ /* 0x000fca0008000000 */
.L_x_18:
        /* <DEDUP_REMOVED lines=178> */
[----:B------:R0:W-:Y:S03]  /*1a20*/  STL [R1+0x4], R3 ;  /* 0x0000040301007387 */ /* 0x0001e60000100800 */
[----:B------:R-:W-:Y:S01]  /*1a30*/  ISETP.NE.U32.AND P0, PT, R0, 0x3, PT ;  /* 0x000000030000780c */ /* 0x000fe20003f05070 */
[----:B------:R0:W-:Y:S03]  /*1a40*/  STL.64 [R1+0x8], R4 ;  /* 0x0000080401007387 */ /* 0x0001e60000100a00 */
[----:B------:R-:W-:Y:S01]  /*1a50*/  ISETP.NE.AND.EX P0, PT, RZ, RZ, PT, P0 ;  /* 0x000000ffff00720c */ /* 0x000fe20003f05300 */
[----:B------:R0:W-:-:S12]  /*1a60*/  STL.64 [R1+0x10], R6 ;  /* 0x0000100601007387 */ /* 0x0001d80000100a00 */
[----:B0-----:R-:W-:Y:S05]  /*1a70*/  @P0 BRA `(.L_x_15) ;  /* 0x0000000800fc0947 */ /* 0x001fea0003800000 */
        /* <DEDUP_REMOVED lines=8> */
.L_x_21:
[----:B------:R-:W-:-:S06]  /*1b00*/  IMAD R13, R0, 0x4, R1 ;  /* 0x00000004000d7824 */ /* 0x000fcc00078e0201 */
[----:B------:R-:W5:Y:S01]  /*1b10*/  LDL R13, [R13+0x4] ;  /* 0x000004000d0d7983 */ /* 0x000f620000100800 */
[----:B------:R-:W-:-:S05]  /*1b20*/  UMOV UR4, URZ ;  /* 0x000000ff00047c82 */ /* 0x000fca0008000000 */
.L_x_20:
        /* <DEDUP_REMOVED lines=177> */
[----:B------:R0:W-:Y:S04]  /*2640*/  STL [R1+0x4], R3 ;  /* 0x0000040301007387 */ /* 0x0001e80000100800 */
[----:B------:R0:W-:Y:S04]  /*2650*/  STL.64 [R1+0x8], R4 ;  /* 0x0000080401007387 */ /* 0x0001e80000100a00 */
[----:B------:R0:W-:Y:S02]  /*2660*/  STL.64 [R1+0x10], R6 ;  /* 0x0000100601007387 */ /* 0x0001e40000100a00 */
.L_x_15:
[----:B------:R-:W-:Y:S05]  /*2670*/  BSYNC.RECONVERGENT B1 ;  /* 0x0000000000017941 */ /* 0x000fea0003800200 */
.L_x_14:
[C---:B------:R-:W-:Y:S01]  /*2680*/  ISETP.GT.U32.AND P0, PT, R11.reuse, 0x3, PT ;  /* 0x000000030b00780c */ /* 0x040fe20003f04070 */
[----:B------:R-:W-:Y:S01]  /*2690*/  VIADD R12, R12, 0x1 ;  /* 0x000000010c0c7836 */ /* 0x000fe20000000000 */
[--C-:B------:R-:W-:Y:S02]  /*26a0*/  SHF.R.U64 R11, R11, 0x2, R2.reuse ;  /* 0x000000020b0b7819 */ /* 0x100fe40000001202 */
[----:B------:R-:W-:Y:S02]  /*26b0*/  ISETP.GT.U32.AND.EX P0, PT, R2, RZ, PT, P0 ;  /* 0x000000ff0200720c */ /* 0x000fe40003f04100 */
[----:B------:R-:W-:-:S11]  /*26c0*/  SHF.R.U32.HI R2, RZ, 0x2, R2 ;  /* 0x00000002ff027819 */ /* 0x000fd60000011602 */
[----:B------:R-:W-:Y:S05]  /*26d0*/  @P0 BRA `(.L_x_22) ;  /* 0xffffffd800c40947 */ /* 0x000fea000383ffff */
.L_x_13:
[----:B------:R-:W-:Y:S05]  /*26e0*/  BSYNC.RECONVERGENT B0 ;  /* 0x0000000000007941 */ /* 0x000fea0003800200 */
.L_x_12:
[----:B------:R-:W1:Y:S01]  /*26f0*/  LDC.64 R8, c[0x0][0x390] ;  /* 0x0000e400ff087b82 */ /* 0x000e620000000a00 */
[----:B------:R-:W-:Y:S01]  /*2700*/  SHF.R.U32.HI R0, RZ, 0x2, R3 ;  /* 0x00000002ff007819 */ /* 0x000fe20000011603 */
[----:B------:R-:W-:Y:S03]  /*2710*/  BSSY.RECONVERGENT B0, `(.L_x_23) ;  /* 0x000003f000007945 */ /* 0x000fe60003800200 */
[----:B------:R-:W-:Y:S01]  /*2720*/  LOP3.LUT R0, R0, R3, RZ, 0x3c, !PT ;  /* 0x0000000300007212 */ /* 0x000fe200078e3cff */
[----:B0-----:R-:W-:-:S04]  /*2730*/  IMAD.SHL.U32 R3, R7, 0x10, RZ ;  /* 0x0000001007037824 */ /* 0x001fc800078e00ff */
[----:B------:R-:W-:-:S05]  /*2740*/  IMAD.SHL.U32 R2, R0, 0x2, RZ ;  /* 0x0000000200027824 */ /* 0x000fca00078e00ff */
[----:B------:R-:W-:Y:S01]  /*2750*/  LOP3.LUT R2, R0, R2, R3, 0x96, !PT ;  /* 0x0000000200027212 */ /* 0x000fe200078e9603 */
[----:B------:R-:W-:-:S03]  /*2760*/  IMAD.MOV.U32 R3, RZ, RZ, 0x2f800000 ;  /* 0x2f800000ff037424 */ /* 0x000fc600078e00ff */
[----:B------:R-:W-:Y:S02]  /*2770*/  LOP3.LUT R7, R2, R7, RZ, 0x3c, !PT ;  /* 0x0000000702077212 */ /* 0x000fe400078e3cff */
[----:B-1----:R-:W-:Y:S02]  /*2780*/  LOP3.LUT R8, R8, 0xaad26b49, RZ, 0x3c, !PT ;  /* 0xaad26b4908087812 */ /* 0x002fe400078e3cff */
[----:B------:R-:W-:-:S03]  /*2790*/  LOP3.LUT R9, R9, 0xf7dcefdd, RZ, 0x3c, !PT ;  /* 0xf7dcefdd09097812 */ /* 0x000fc600078e3cff */
[----:B------:R-:W-:Y:S02]  /*27a0*/  IMAD R8, R8, 0x4182bed5, RZ ;  /* 0x4182bed508087824 */ /* 0x000fe400078e02ff */
[----:B------:R-:W-:-:S05]  /*27b0*/  IMAD R9, R9, -0x658354e5, RZ ;  /* 0x9a7cab1b09097824 */ /* 0x000fca00078e02ff */
[----:B------:R-:W-:Y:S01]  /*27c0*/  IADD3 R0, PT, PT, R8, 0x64f0c9, R9 ;  /* 0x0064f0c908007810 */ /* 0x000fe20007ffe009 */
[----:B------:R-:W-:-:S03]  /*27d0*/  IMAD.MOV.U32 R9, RZ, RZ, 0x3e055027 ;  /* 0x3e055027ff097424 */ /* 0x000fc600078e00ff */
[----:B------:R-:W-:-:S04]  /*27e0*/  IADD3 R2, PT, PT, R0, 0x587c5, R7 ;  /* 0x000587c500027810 */ /* 0x000fc80007ffe007 */
[----:B------:R-:W-:-:S05]  /*27f0*/  I2FP.F32.U32 R2, R2 ;  /* 0x0000000200027245 */ /* 0x000fca0000201000 */
[----:B------:R-:W-:-:S05]  /*2800*/  FFMA R2, R2, R3, 1.1641532182693481445e-10 ;  /* 0x2f00000002027423 */ /* 0x000fca0000000003 */
[----:B------:R-:W-:-:S13]  /*2810*/  FSETP.GEU.AND P0, PT, R2, 1.175494350822287508e-38, PT ;  /* 0x008000000200780b */ /* 0x000fda0003f0e000 */
[----:B------:R-:W-:-:S04]  /*2820*/  @!P0 FMUL R2, R2, 8388608 ;  /* 0x4b00000002028820 */ /* 0x000fc80000400000 */
[----:B------:R-:W-:-:S05]  /*2830*/  VIADD R3, R2, 0xc0d55555 ;  /* 0xc0d5555502037836 */ /* 0x000fca0000000000 */
[----:B------:R-:W-:-:S04]  /*2840*/  LOP3.LUT R5, R3, 0xff800000, RZ, 0xc0, !PT ;  /* 0xff80000003057812 */ /* 0x000fc800078ec0ff */
[----:B------:R-:W-:Y:S01]  /*2850*/  I2FP.F32.S32 R6, R5 ;  /* 0x0000000500067245 */ /* 0x000fe20000201400 */
[----:B------:R-:W-:Y:S02]  /*2860*/  IMAD.IADD R3, R2, 0x1, -R5 ;  /* 0x0000000102037824 */ /* 0x000fe400078e0a05 */
[----:B------:R-:W-:Y:S02]  /*2870*/  IMAD.MOV.U32 R5, RZ, RZ, 0x7f800000 ;  /* 0x7f800000ff057424 */ /* 0x000fe400078e00ff */
[----:B------:R-:W-:-:S04]  /*2880*/  FADD R8, R3, -1 ;  /* 0xbf80000003087421 */ /* 0x000fc80000000000 */
[----:B------:R-:W-:-:S04]  /*2890*/  FFMA R3, R8, -R9, 0.14084610342979431152 ;  /* 0x3e1039f608037423 */ /* 0x000fc80000000809 */
[----:B------:R-:W-:-:S04]  /*28a0*/  FFMA R3, R8, R3, -0.12148627638816833496 ;  /* 0xbdf8cdcc08037423 */ /* 0x000fc80000000003 */
[----:B------:R-:W-:-:S04]  /*28b0*/  FFMA R3, R8, R3, 0.13980610668659210205 ;  /* 0x3e0f295508037423 */ /* 0x000fc80000000003 */
[----:B------:R-:W-:-:S04]  /*28c0*/  FFMA R3, R8, R3, -0.16684235632419586182 ;  /* 0xbe2ad8b908037423 */ /* 0x000fc80000000003 */
[----:B------:R-:W-:-:S04]  /*28d0*/  FFMA R3, R8, R3, 0.20012299716472625732 ;  /* 0x3e4ced0b08037423 */ /* 0x000fc80000000003 */
[----:B------:R-:W-:-:S04]  /*28e0*/  FFMA R3, R8, R3, -0.24999669194221496582 ;  /* 0xbe7fff2208037423 */ /* 0x000fc80000000003 */
[----:B------:R-:W-:-:S04]  /*28f0*/  FFMA R3, R8, R3, 0.33333182334899902344 ;  /* 0x3eaaaa7808037423 */ /* 0x000fc80000000003 */
[----:B------:R-:W-:Y:S01]  /*2900*/  FFMA R9, R8, R3, -0.5 ;  /* 0xbf00000008097423 */ /* 0x000fe20000000003 */
[----:B------:R-:W-:Y:S02]  /*2910*/  FSEL R3, RZ, -23, P0 ;  /* 0xc1b80000ff037808 */ /* 0x000fe40000000000 */
[----:B------:R-:W-:Y:S01]  /*2920*/  ISETP.GT.U32.AND P0, PT, R2, 0x7f7fffff, PT ;  /* 0x7f7fffff0200780c */ /* 0x000fe20003f04070 */
[----:B------:R-:W-:Y:S02]  /*2930*/  FMUL R9, R8, R9 ;  /* 0x0000000908097220 */ /* 0x000fe40000400000 */
[----:B------:R-:W-:Y:S01]  /*2940*/  FFMA R6, R6, 1.1920928955078125e-07, R3 ;  /* 0x3400000006067823 */ /* 0x000fe20000000003 */
[----:B------:R-:W-:Y:S01]  /*2950*/  SHF.R.U32.HI R3, RZ, 0x2, R4 ;  /* 0x00000002ff037819 */ /* 0x000fe20000011604 */
[----:B------:R-:W-:-:S03]  /*2960*/  FFMA R9, R8, R9, R8 ;  /* 0x0000000908097223 */ /* 0x000fc60000000008 */
[----:B------:R-:W-:Y:S01]  /*2970*/  LOP3.LUT R3, R3, R4, RZ, 0x3c, !PT ;  /* 0x0000000403037212 */ /* 0x000fe200078e3cff */
[----:B------:R-:W-:Y:S01]  /*2980*/  FFMA R6, R6, 0.69314718246459960938, R9 ;  /* 0x3f31721806067823 */ /* 0x000fe20000000009 */
[----:B------:R-:W-:-:S03]  /*2990*/  IMAD.SHL.U32 R4, R7, 0x10, RZ ;  /* 0x0000001007047824 */ /* 0x000fc600078e00ff */
[C---:B------:R-:W-:Y:S01]  /*29a0*/  @P0 FFMA R6, R2.reuse, R5, +INF ;  /* 0x7f80000002060423 */ /* 0x040fe20000000005 */
[C---:B------:R-:W-:Y:S01]  /*29b0*/  IMAD.SHL.U32 R5, R3.reuse, 0x2, RZ ;  /* 0x0000000203057824 */ /* 0x040fe200078e00ff */
[----:B------:R-:W-:Y:S02]  /*29c0*/  FSETP.NEU.AND P0, PT, R2, RZ, PT ;  /* 0x000000ff0200720b */ /* 0x000fe40003f0d000 */
[----:B------:R-:W-:Y:S02]  /*29d0*/  FMUL R6, R6, -2 ;  /* 0xc000000006067820 */ /* 0x000fe40000400000 */
[----:B------:R-:W-:-:S03]  /*29e0*/  LOP3.LUT R4, R3, R5, R4, 0x96, !PT ;  /* 0x0000000503047212 */ /* 0x000fc600078e9604 */
[----:B------:R-:W-:Y:S02]  /*29f0*/  FSEL R3, R6, +INF , P0 ;  /* 0x7f80000006037808 */ /* 0x000fe40000000000 */
[----:B------:R-:W-:Y:S02]  /*2a00*/  LOP3.LUT R7, R4, R7, RZ, 0x3c, !PT ;  /* 0x0000000704077212 */ /* 0x000fe400078e3cff */
[----:B------:R0:W1:Y:S01]  /*2a10*/  MUFU.RSQ R2, R3 ;  /* 0x0000000300027308 */ /* 0x0000620000001400 */
[----:B------:R-:W-:Y:S01]  /*2a20*/  VIADD R4, R3, 0xf3000000 ;  /* 0xf300000003047836 */ /* 0x000fe20000000000 */
[----:B------:R-:W-:Y:S01]  /*2a30*/  IADD3 R7, PT, PT, R0, 0xb0f8a, R7 ;  /* 0x000b0f8a00077810 */ /* 0x000fe20007ffe007 */
[----:B------:R-:W-:-:S03]  /*2a40*/  IMAD.MOV.U32 R0, RZ, RZ, 0x30c90fdb ;  /* 0x30c90fdbff007424 */ /* 0x000fc600078e00ff */
[----:B------:R-:W-:Y:S02]  /*2a50*/  ISETP.GT.U32.AND P0, PT, R4, 0x727fffff, PT ;  /* 0x727fffff0400780c */ /* 0x000fe40003f04070 */
[----:B------:R-:W-:-:S05]  /*2a60*/  I2FP.F32.U32 R7, R7 ;  /* 0x0000000700077245 */ /* 0x000fca0000201000 */
[----:B------:R-:W-:-:S06]  /*2a70*/  FFMA R8, R7, R0, 7.314590599882819788e-10 ;  /* 0x30490fdb07087423 */ /* 0x000fcc0000000000 */
[----:B01----:R-:W-:Y:S05]  /*2a80*/  @!P0 BRA `(.L_x_24) ;  /* 0x00000000000c8947 */ /* 0x003fea0003800000 */
[----:B------:R-:W-:-:S07]  /*2a90*/  MOV R7, 0x2ab0 ;  /* 0x00002ab000077802 */ /* 0x000fce0000000f00 */
[----:B------:R-:W-:Y:S05]  /*2aa0*/  CALL.REL.NOINC `($__internal_0_$__cuda_sm20_sqrt_rn_f32_slowpath) ;  /* 0x0000000000387944 */ /* 0x000fea0003c00000 */
[----:B------:R-:W-:Y:S05]  /*2ab0*/  BRA `(.L_x_25) ;  /* 0x0000000000107947 */ /* 0x000fea0003800000 */
.L_x_24:
[----:B------:R-:W-:Y:S01]  /*2ac0*/  FMUL.FTZ R0, R3, R2 ;  /* 0x0000000203007220 */ /* 0x000fe20000410000 */
[----:B------:R-:W-:-:S03]  /*2ad0*/  FMUL.FTZ R2, R2, 0.5 ;  /* 0x3f00000002027820 */ /* 0x000fc60000410000 */
[----:B------:R-:W-:-:S04]  /*2ae0*/  FFMA R3, -R0, R0, R3 ;  /* 0x0000000000037223 */ /* 0x000fc80000000103 */
[----:B------:R-:W-:-:S07]  /*2af0*/  FFMA R0, R3, R2, R0 ;  /* 0x0000000203007223 */ /* 0x000fce0000000000 */
.L_x_25:
[----:B------:R-:W-:Y:S05]  /*2b00*/  BSYNC.RECONVERGENT B0 ;  /* 0x0000000000007941 */ /* 0x000fea0003800200 */
.L_x_23:
[----:B------:R-:W0:Y:S01]  /*2b10*/  LDCU.64 UR4, c[0x0][0x380] ;  /* 0x00007000ff0477ac */ /* 0x000e220008000a00 */
[----:B------:R-:W-:-:S04]  /*2b20*/  FMUL.RZ R4, R8, 0.15915493667125701904 ;  /* 0x3e22f98308047820 */ /* 0x000fc8000040c000 */
[----:B------:R-:W1:Y:S01]  /*2b30*/  MUFU.SIN R5, R4 ;  /* 0x0000000400057308 */ /* 0x000e620000000400 */
[----:B0-----:R-:W-:-:S04]  /*2b40*/  LEA R2, P0, R10, UR4, 0x2 ;  /* 0x000000040a027c11 */ /* 0x001fc8000f8010ff */
[----:B------:R-:W-:Y:S01]  /*2b50*/  LEA.HI.X R3, R10, UR5, RZ, 0x2, P0 ;  /* 0x000000050a037c11 */ /* 0x000fe200080f14ff */
[----:B-1----:R-:W-:-:S05]  /*2b60*/  FMUL R5, R5, R0 ;  /* 0x0000000005057220 */ /* 0x002fca0000400000 */
[----:B------:R-:W-:Y:S01]  /*2b70*/  STG.E desc[UR6][R2.64], R5 ;  /* 0x0000000502007986 */ /* 0x000fe2000c101906 */
[----:B------:R-:W-:Y:S05]  /*2b80*/  EXIT ;  /* 0x000000000000794d */ /* 0x000fea0003800000 */
        .weak           $__internal_0_$__cuda_sm20_sqrt_rn_f32_slowpath
        .type           $__internal_0_$__cuda_sm20_sqrt_rn_f32_slowpath,@function
        .size           $__internal_0_$__cuda_sm20_sqrt_rn_f32_slowpath,(.L_x_32 - $__internal_0_$__cuda_sm20_sqrt_rn_f32_slowpath)
$__internal_0_$__cuda_sm20_sqrt_rn_f32_slowpath:
[----:B------:R-:W-:-:S13]  /*2b90*/  LOP3.LUT P0, RZ, R3, 0x7fffffff, RZ, 0xc0, !PT ;  /* 0x7fffffff03ff7812 */ /* 0x000fda000780c0ff */
[----:B------:R-:W-:Y:S01]  /*2ba0*/  @!P0 IMAD.MOV.U32 R2, RZ, RZ, R3 ;  /* 0x000000ffff028224 */ /* 0x000fe200078e0003 */
[----:B------:R-:W-:Y:S06]  /*2bb0*/  @!P0 BRA `(.L_x_26) ;  /* 0x0000000000448947 */ /* 0x000fec0003800000 */
[----:B------:R-:W-:Y:S01]  /*2bc0*/  FSETP.GEU.FTZ.AND P0, PT, R3, RZ, PT ;  /* 0x000000ff0300720b */ /* 0x000fe20003f1e000 */
[----:B------:R-:W-:-:S12]  /*2bd0*/  IMAD.MOV.U32 R0, RZ, RZ, R3 ;  /* 0x000000ffff007224 */ /* 0x000fd800078e0003 */
[----:B------:R-:W-:Y:S01]  /*2be0*/  @!P0 IMAD.MOV.U32 R2, RZ, RZ, 0x7fffffff ;  /* 0x7fffffffff028424 */ /* 0x000fe200078e00ff */
[----:B------:R-:W-:Y:S06]  /*2bf0*/  @!P0 BRA `(.L_x_26) ;  /* 0x0000000000348947 */ /* 0x000fec0003800000 */
[----:B------:R-:W-:-:S13]  /*2c00*/  FSETP.GTU.FTZ.AND P0, PT, |R0|, +INF , PT ;  /* 0x7f8000000000780b */ /* 0x000fda0003f1c200 */
[----:B------:R-:W-:Y:S01]  /*2c10*/  @P0 FADD.FTZ R2, R0, 1 ;  /* 0x3f80000000020421 */ /* 0x000fe20000010000 */
[----:B------:R-:W-:Y:S06]  /*2c20*/  @P0 BRA `(.L_x_26) ;  /* 0x0000000000280947 */ /* 0x000fec0003800000 */
[----:B------:R-:W-:-:S13]  /*2c30*/  FSETP.NEU.FTZ.AND P0, PT, |R0|, +INF , PT ;  /* 0x7f8000000000780b */ /* 0x000fda0003f1d200 */
[----:B------:R-:W-:-:S04]  /*2c40*/  @P0 FFMA R3, R0, 1.84467440737095516160e+19, RZ ;  /* 0x5f80000000030823 */ /* 0x000fc800000000ff */
[----:B------:R-:W0:Y:S02]  /*2c50*/  @P0 MUFU.RSQ R2, R3 ;  /* 0x0000000300020308 */ /* 0x000e240000001400 */
[----:B0-----:R-:W-:Y:S01]  /*2c60*/  @P0 FMUL.FTZ R4, R3, R2 ;  /* 0x0000000203040220 */ /* 0x001fe20000410000 */
[----:B------:R-:W-:Y:S01]  /*2c70*/  @P0 FMUL.FTZ R6, R2, 0.5 ;  /* 0x3f00000002060820 */ /* 0x000fe20000410000 */
[----:B------:R-:W-:Y:S02]  /*2c80*/  @!P0 IMAD.MOV.U32 R2, RZ, RZ, R0 ;  /* 0x000000ffff028224 */ /* 0x000fe400078e0000 */
[----:B------:R-:W-:-:S04]  /*2c90*/  @P0 FADD.FTZ R5, -R4, -RZ ;  /* 0x800000ff04050221 */ /* 0x000fc80000010100 */
[----:B------:R-:W-:-:S04]  /*2ca0*/  @P0 FFMA R5, R4, R5, R3 ;  /* 0x0000000504050223 */ /* 0x000fc80000000003 */
[----:B------:R-:W-:-:S04]  /*2cb0*/  @P0 FFMA R5, R5, R6, R4 ;  /* 0x0000000605050223 */ /* 0x000fc80000000004 */
[----:B------:R-:W-:-:S07]  /*2cc0*/  @P0 FMUL.FTZ R2, R5, 2.3283064365386962891e-10 ;  /* 0x2f80000005020820 */ /* 0x000fce0000410000 */
.L_x_26:
[----:B------:R-:W-:Y:S02]  /*2cd0*/  IMAD.MOV.U32 R0, RZ, RZ, R2 ;  /* 0x000000ffff007224 */ /* 0x000fe400078e0002 */
[----:B------:R-:W-:Y:S02]  /*2ce0*/  IMAD.MOV.U32 R2, RZ, RZ, R7 ;  /* 0x000000ffff027224 */ /* 0x000fe400078e0007 */
[----:B------:R-:W-:-:S04]  /*2cf0*/  IMAD.MOV.U32 R3, RZ, RZ, 0x0 ;  /* 0x00000000ff037424 */ /* 0x000fc800078e00ff */
[----:B------:R-:W-:Y:S05]  /*2d00*/  RET.REL.NODEC R2 `(randn_kernel_float) ;  /* 0xffffffd002bc7950 */ /* 0x000fea0003c3ffff */
.L_x_27:
        /* <DEDUP_REMOVED lines=15> */
.L_x_32:


//--------------------- .text.ones_kernel_int     --------------------------
	.section	.text.ones_kernel_int,"ax",@progbits
	.align	128
        .global         ones_kernel_int
        .type           ones_kernel_int,@function
        .size           ones_kernel_int,(.L_x_35 - ones_kernel_int)
        .other          ones_kernel_int,@"STO_CUDA_ENTRY STV_DEFAULT"
ones_kernel_int:
.text.ones_kernel_int:
[----:B------:R-:W-:Y:S01]  /*0000*/  LDC R1, c[0x0][0x37c] ;  /* 0x0000df00ff017b82 */ /* 0x000fe20000000800 */
[----:B------:R-:W0:Y:S07]  /*0010*/  S2R R3, SR_TID.X ;  /* 0x0000000000037919 */ /* 0x000e2e0000002100 */
[----:B------:R-:W0:Y:S01]  /*0020*/  S2UR UR4, SR_CTAID.X ;  /* 0x00000000000479c3 */ /* 0x000e220000002500 */
[----:B------:R-:W1:Y:S07]  /*0030*/  LDCU.64 UR6, c[0x0][0x388] ;  /* 0x00007100ff0677ac */ /* 0x000e6e0008000a00 */
[----:B------:R-:W0:Y:S02]  /*0040*/  LDC R0, c[0x0][0x360] ;  /* 0x0000d800ff007b82 */ /* 0x000e240000000800 */
[----:B0-----:R-:W-:-:S05]  /*0050*/  IMAD R0, R0, UR4, R3 ;  /* 0x0000000400007c24 */ /* 0x001fca000f8e0203 */
[----:B-1----:R-:W-:-:S04]  /*0060*/  ISETP.GE.U32.AND P0, PT, R0, UR6, PT ;  /* 0x0000000600007c0c */ /* 0x002fc8000bf06070 */
[----:B------:R-:W-:-:S13]  /*0070*/  ISETP.GE.U32.AND.EX P0, PT, RZ, UR7, PT, P0 ;  /* 0x00000007ff007c0c */ /* 0x000fda000bf06100 */
[----:B------:R-:W-:Y:S05]  /*0080*/  @P0 EXIT ;  /* 0x000000000000094d */ /* 0x000fea0003800000 */
[----:B------:R-:W0:Y:S01]  /*0090*/  LDCU.64 UR6, c[0x0][0x380] ;  /* 0x00007000ff0677ac */ /* 0x000e220008000a00 */
[----:B------:R-:W-:Y:S01]  /*00a0*/  IMAD.MOV.U32 R5, RZ, RZ, 0x1 ;  /* 0x00000001ff057424 */ /* 0x000fe200078e00ff */
[----:B------:R-:W1:Y:S01]  /*00b0*/  LDCU.64 UR4, c[0x0][0x358] ;  /* 0x00006b00ff0477ac */ /* 0x000e620008000a00 */
[----:B0-----:R-:W-:-:S04]  /*00c0*/  LEA R2, P0, R0, UR6, 0x2 ;  /* 0x0000000600027c11 */ /* 0x001fc8000f8010ff */
[----:B------:R-:W-:-:S05]  /*00d0*/  LEA.HI.X R3, R0, UR7, RZ, 0x2, P0 ;  /* 0x0000000700037c11 */ /* 0x000fca00080f14ff */
[----:B-1----:R-:W-:Y:S01]  /*00e0*/  STG.E desc[UR4][R2.64], R5 ;  /* 0x0000000502007986 */ /* 0x002fe2000c101904 */
[----:B------:R-:W-:Y:S05]  /*00f0*/  EXIT ;  /* 0x000000000000794d */ /* 0x000fea0003800000 */
.L_x_28:
        /* <DEDUP_REMOVED lines=16> */
.L_x_35:


//--------------------- .text.ones_kernel_float   --------------------------
	.section	.text.ones_kernel_float,"ax",@progbits
	.align	128
        .global         ones_kernel_float
        .type           ones_kernel_float,@function
        .size           ones_kernel_float,(.L_x_36 - ones_kernel_float)
        .other          ones_kernel_float,@"STO_CUDA_ENTRY STV_DEFAULT"
ones_kernel_float:
.text.ones_kernel_float:
        /* <DEDUP_REMOVED lines=16> */
.L_x_29:
        /* <DEDUP_REMOVED lines=16> */
.L_x_36:


//--------------------- .text.zeros_kernel_int    --------------------------
	.section	.text.zeros_kernel_int,"ax",@progbits
	.align	128
        .global         zeros_kernel_int
        .type           zeros_kernel_int,@function
        .size           zeros_kernel_int,(.L_x_37 - zeros_kernel_int)
        .other          zeros_kernel_int,@"STO_CUDA_ENTRY STV_DEFAULT"
zeros_kernel_int:
.text.zeros_kernel_int:
        /* <DEDUP_REMOVED lines=10> */
[----:B------:R-:W1:Y:S01]  /*00a0*/  LDCU.64 UR4, c[0x0][0x358] ;  /* 0x00006b00ff0477ac */ /* 0x000e620008000a00 */
[----:B0-----:R-:W-:-:S04]  /*00b0*/  LEA R2, P0, R0, UR6, 0x2 ;  /* 0x0000000600027c11 */ /* 0x001fc8000f8010ff */
[----:B------:R-:W-:-:S05]  /*00c0*/  LEA.HI.X R3, R0, UR7, RZ, 0x2, P0 ;  /* 0x0000000700037c11 */ /* 0x000fca00080f14ff */
[----:B-1----:R-:W-:Y:S01]  /*00d0*/  STG.E desc[UR4][R2.64], RZ ;  /* 0x000000ff02007986 */ /* 0x002fe2000c101904 */
[----:B------:R-:W-:Y:S05]  /*00e0*/  EXIT ;  /* 0x000000000000794d */ /* 0x000fea0003800000 */
.L_x_30:
        /* <DEDUP_REMOVED lines=9> */
.L_x_37:


//--------------------- .text.zeros_kernel_float  --------------------------
	.section	.text.zeros_kernel_float,"ax",@progbits
	.align	128
        .global         zeros_kernel_float
        .type           zeros_kernel_float,@function
        .size           zeros_kernel_float,(.L_x_38 - zeros_kernel_float)
        .other          zeros_kernel_float,@"STO_CUDA_ENTRY STV_DEFAULT"
zeros_kernel_float:
.text.zeros_kernel_float:
        /* <DEDUP_REMOVED lines=15> */
.L_x_31:
        /* <DEDUP_REMOVED lines=9> */
.L_x_38:


//--------------------- .nv.global.init           --------------------------
	.section	.nv.global.init,"aw",@progbits
	.align	4
.nv.global.init:
	.type		mrg32k3aM1SubSeq,@object
	.size		mrg32k3aM1SubSeq,(mrg32k3aM2SubSeq - mrg32k3aM1SubSeq)
mrg32k3aM1SubSeq:
        /*0000*/ 	.byte	0x0b, 0xcc, 0xee, 0x04, 0x73, 0x29, 0x8b, 0x6f, 0xf6, 0x53, 0x03, 0xf6, 0x23, 0xf6, 0xea, 0xda
        /* <DEDUP_REMOVED lines=125> */
	.type		mrg32k3aM2SubSeq,@object
	.size		mrg32k3aM2SubSeq,(mrg32k3aM1 - mrg32k3aM2SubSeq)
mrg32k3aM2SubSeq:
        /* <DEDUP_REMOVED lines=126> */
	.type		mrg32k3aM1,@object
	.size		mrg32k3aM1,(mrg32k3aM1Seq - mrg32k3aM1)
mrg32k3aM1:
        /* <DEDUP_REMOVED lines=144> */
	.type		mrg32k3aM1Seq,@object
	.size		mrg32k3aM1Seq,(mrg32k3aM2 - mrg32k3aM1Seq)
mrg32k3aM1Seq:
        /* <DEDUP_REMOVED lines=144> */
	.type		mrg32k3aM2,@object
	.size		mrg32k3aM2,(mrg32k3aM2Seq - mrg32k3aM2)
mrg32k3aM2:
        /* <DEDUP_REMOVED lines=144> */
	.type		mrg32k3aM2Seq,@object
	.size		mrg32k3aM2Seq,(precalc_xorwow_matrix - mrg32k3aM2Seq)
mrg32k3aM2Seq:
        /* <DEDUP_REMOVED lines=144> */
	.type		precalc_xorwow_matrix,@object
	.size		precalc_xorwow_matrix,(precalc_xorwow_offset_matrix - precalc_xorwow_matrix)
precalc_xorwow_matrix:
        /* <DEDUP_REMOVED lines=6400> */
	.type		precalc_xorwow_offset_matrix,@object
	.size		precalc_xorwow_offset_matrix,(.L_1 - precalc_xorwow_offset_matrix)
precalc_xorwow_offset_matrix:
        /* <DEDUP_REMOVED lines=6400> */
.L_1:


//--------------------- .nv.shared.reserved.0     --------------------------
	.section	.nv.shared.reserved.0,"aw",@nobits
	.weak		__nv_reservedSMEM_offset_0_alias
	.size		__nv_reservedSMEM_offset_0_alias, 0, 64
	.other		__nv_reservedSMEM_offset_0_alias,@"STO_CUDA_RESERVED_SHARED STV_DEFAULT"
__nv_reservedSMEM_offset_0_alias:
	.zero		0
	.zero		64


//--------------------- .nv.constant0.uniform_kernel_float --------------------------
	.section	.nv.constant0.uniform_kernel_float,"a",@progbits
	.sectionflags	@""
	.align	4
.nv.constant0.uniform_kernel_float:
	.zero		928


//--------------------- .nv.constant0.randn_kernel_float --------------------------
	.section	.nv.constant0.randn_kernel_float,"a",@progbits
	.sectionflags	@""
	.align	4
.nv.constant0.randn_kernel_float:
	.zero		920


//--------------------- .nv.constant0.ones_kernel_int --------------------------
	.section	.nv.constant0.ones_kernel_int,"a",@progbits
	.sectionflags	@""
	.align	4
.nv.constant0.ones_kernel_int:
	.zero		912


//--------------------- .nv.constant0.ones_kernel_float --------------------------
	.section	.nv.constant0.ones_kernel_float,"a",@progbits
	.sectionflags	@""
	.align	4
.nv.constant0.ones_kernel_float:
	.zero		912


//--------------------- .nv.constant0.zeros_kernel_int --------------------------
	.section	.nv.constant0.zeros_kernel_int,"a",@progbits
	.sectionflags	@""
	.align	4
.nv.constant0.zeros_kernel_int:
	.zero		912


//--------------------- .nv.constant0.zeros_kernel_float --------------------------
	.section	.nv.constant0.zeros_kernel_float,"a",@progbits
	.sectionflags	@""
	.align	4
.nv.constant0.zeros_kernel_float:
	.zero		912


//--------------------- SYMBOLS --------------------------

	.type		.nv.reservedSmem.offset0,@object
	.size		.nv.reservedSmem.offset0,0x4
